// auto-generated by cutlass_sweep.gemm — config: {"arch": "sm_90", "cluster_m": 1, "cluster_n": 1, "dtype": "fp16", "dtype_b": "fp16", "layout": "nt", "stages": 0, "tile_k": 128, "tile_m": 192, "tile_n": 256}
#include "cutlass/cutlass.h"
#include "cutlass/gemm/collective/collective_builder.hpp"
#include "cutlass/gemm/device/gemm_universal_adapter.h"
#include "cutlass/gemm/kernel/gemm_universal.hpp"
#include "cutlass/epilogue/collective/collective_builder.hpp"

using ElemA = cutlass::half_t;
using ElemB = cutlass::half_t;
using ElemCD = cutlass::half_t;
using Acc  = float;
using TileShape    = cute::Shape<cute::_192, cute::_256, cute::_128>;
using ClusterShape = cute::Shape<cute::_1, cute::_1, cute::_1>;

using CollectiveEpilogue = typename cutlass::epilogue::collective::CollectiveBuilder<
    cutlass::arch::Sm90, cutlass::arch::OpClassTensorOp,
    TileShape, ClusterShape,
    cutlass::epilogue::collective::EpilogueTileAuto,
    Acc, Acc,
    ElemCD, cutlass::layout::RowMajor, 128 / cutlass::sizeof_bits<ElemCD>::value,
    ElemCD, cutlass::layout::RowMajor, 128 / cutlass::sizeof_bits<ElemCD>::value,
    cutlass::epilogue::collective::EpilogueScheduleAuto
  >::CollectiveOp;

using CollectiveMainloop = typename cutlass::gemm::collective::CollectiveBuilder<
    cutlass::arch::Sm90, cutlass::arch::OpClassTensorOp,
    ElemA, cutlass::layout::RowMajor, 128 / cutlass::sizeof_bits<ElemA>::value,
    ElemB, cutlass::layout::ColumnMajor, 128 / cutlass::sizeof_bits<ElemB>::value,
    Acc,
    TileShape, ClusterShape,
    cutlass::gemm::collective::StageCountAutoCarveout<static_cast<int>(sizeof(typename CollectiveEpilogue::SharedStorage))>,
    cutlass::gemm::collective::KernelScheduleAuto
  >::CollectiveOp;

using GemmKernel = cutlass::gemm::kernel::GemmUniversal<
    cute::Shape<int,int,int,int>,
    CollectiveMainloop,
    CollectiveEpilogue
>;
using Gemm = cutlass::gemm::device::GemmUniversalAdapter<GemmKernel>;

// Force the device kernel symbol into the cubin without needing a host main.
auto* _anchor = &cutlass::device_kernel<GemmKernel>;


// ===== COMPILED SASS (sm_90a) =====

	.target	sm_90a

	.elftype	@"ET_EXEC"


//--------------------- .note.nv.tkinfo           --------------------------
	.section	.note.nv.tkinfo,"",@"SHT_NOTE"
	.sectionflags	@"SHF_NOTE_NV_TKINFO"
	.tkinfo
        /*0018*/ 	.word	0x00000002
        /*0030*/ 	.string	""
        /*0030*/ 	.string	"ptxas"
        /*0030*/ 	.string	"Cuda compilation tools, release 13.0, V13.0.88"
        /*0030*/ 	.string	"Build cuda_13.0.r13.0/compiler.36424714_0"
        /*0030*/ 	.string	"-arch sm_90a -m 64 "



//--------------------- .note.nv.cuinfo           --------------------------
	.section	.note.nv.cuinfo,"",@"SHT_NOTE"
	.sectionflags	@"SHF_NOTE_NV_CUINFO"
        /*0018*/ 	.short	0x0002
        /*001a*/ 	.short	0x005a
        /*001c*/ 	.short	0x0082
	.zero		2


//--------------------- .nv.info                  --------------------------
	.section	.nv.info,"",@"SHT_CUDA_INFO"
	.align	4


	//----- nvinfo : EIATTR_REGCOUNT
	.align		4
        /*0000*/ 	.byte	0x04, 0x2f
        /*0002*/ 	.short	(.L_15 - .L_14)
	.align		4
.L_14:
        /*0004*/ 	.word	index@(_ZN7cutlass13device_kernelINS_4gemm6kernel13GemmUniversalIN4cute5tupleIJiiiiEEENS1_10collective13CollectiveMmaINS1_34MainloopSm90TmaGmmaWarpSpecializedILi2ENS5_IJNS4_1CILi1EEESB_SB_EEENS1_35KernelTmaWarpSpecializedCooperativeEEENS5_IJNSA_ILi192EEENSA_ILi256EEENSA_ILi128EEEEEENS_6half_tENS5_IJlSB_lEEESJ_SK_NS4_8TiledMMAINS4_8MMA_AtomIJNS4_4SM904GMMA26MMA_64x256x16_F32F16F16_SSILNSO_5MajorE0ELSQ_0ELNSO_7ScaleInE1ELSR_1EEEEEENS4_6LayoutINS5_IJNSA_ILi2EEESB_SB_EEENS5_IJSB_NSA_ILi0EEESX_EEEEENS5_IJNS4_10UnderscoreES10_S10_EEEEENS4_13SM90_TMA_LOADENS4_14ComposedLayoutINS4_7SwizzleILi3ELi4ELi3EEENS4_18smem_ptr_flag_bitsILi16EEENSU_INS5_IJNSA_ILi8EEENSA_ILi64EEEEEENS5_IJS1A_SB_EEEEEEEvNS4_8identityES13_S1E_vS1F_EENS_8epilogue10collective6detail29Sm90TmaWarpSpecializedAdapterINS1I_15DefaultEpilogueISJ_SK_SK_NS1H_6thread17LinearCombinationISJ_Li1EffLNS1M_9ScaleType4KindE0ELNS_15FloatRoundStyleE2ESJ_EENS1_15EpilogueDefaultEEEEEvvEEEEvNT_6ParamsE)
        /*0008*/ 	.word	0x000000a8


	//----- nvinfo : EIATTR_FRAME_SIZE
	.align		4
.L_15:
        /*000c*/ 	.byte	0x04, 0x11
        /*000e*/ 	.short	(.L_17 - .L_16)
	.align		4
.L_16:
        /*0010*/ 	.word	index@(_ZN7cutlass13device_kernelINS_4gemm6kernel13GemmUniversalIN4cute5tupleIJiiiiEEENS1_10collective13CollectiveMmaINS1_34MainloopSm90TmaGmmaWarpSpecializedILi2ENS5_IJNS4_1CILi1EEESB_SB_EEENS1_35KernelTmaWarpSpecializedCooperativeEEENS5_IJNSA_ILi192EEENSA_ILi256EEENSA_ILi128EEEEEENS_6half_tENS5_IJlSB_lEEESJ_SK_NS4_8TiledMMAINS4_8MMA_AtomIJNS4_4SM904GMMA26MMA_64x256x16_F32F16F16_SSILNSO_5MajorE0ELSQ_0ELNSO_7ScaleInE1ELSR_1EEEEEENS4_6LayoutINS5_IJNSA_ILi2EEESB_SB_EEENS5_IJSB_NSA_ILi0EEESX_EEEEENS5_IJNS4_10UnderscoreES10_S10_EEEEENS4_13SM90_TMA_LOADENS4_14ComposedLayoutINS4_7SwizzleILi3ELi4ELi3EEENS4_18smem_ptr_flag_bitsILi16EEENSU_INS5_IJNSA_ILi8EEENSA_ILi64EEEEEENS5_IJS1A_SB_EEEEEEEvNS4_8identityES13_S1E_vS1F_EENS_8epilogue10collective6detail29Sm90TmaWarpSpecializedAdapterINS1I_15DefaultEpilogueISJ_SK_SK_NS1H_6thread17LinearCombinationISJ_Li1EffLNS1M_9ScaleType4KindE0ELNS_15FloatRoundStyleE2ESJ_EENS1_15EpilogueDefaultEEEEEvvEEEEvNT_6ParamsE)
        /*0014*/ 	.word	0x00000d80


	//----- nvinfo : EIATTR_MIN_STACK_SIZE
	.align		4
.L_17:
        /*0018*/ 	.byte	0x04, 0x12
        /*001a*/ 	.short	(.L_19 - .L_18)
	.align		4
.L_18:
        /*001c*/ 	.word	index@(_ZN7cutlass13device_kernelINS_4gemm6kernel13GemmUniversalIN4cute5tupleIJiiiiEEENS1_10collective13CollectiveMmaINS1_34MainloopSm90TmaGmmaWarpSpecializedILi2ENS5_IJNS4_1CILi1EEESB_SB_EEENS1_35KernelTmaWarpSpecializedCooperativeEEENS5_IJNSA_ILi192EEENSA_ILi256EEENSA_ILi128EEEEEENS_6half_tENS5_IJlSB_lEEESJ_SK_NS4_8TiledMMAINS4_8MMA_AtomIJNS4_4SM904GMMA26MMA_64x256x16_F32F16F16_SSILNSO_5MajorE0ELSQ_0ELNSO_7ScaleInE1ELSR_1EEEEEENS4_6LayoutINS5_IJNSA_ILi2EEESB_SB_EEENS5_IJSB_NSA_ILi0EEESX_EEEEENS5_IJNS4_10UnderscoreES10_S10_EEEEENS4_13SM90_TMA_LOADENS4_14ComposedLayoutINS4_7SwizzleILi3ELi4ELi3EEENS4_18smem_ptr_flag_bitsILi16EEENSU_INS5_IJNSA_ILi8EEENSA_ILi64EEEEEENS5_IJS1A_SB_EEEEEEEvNS4_8identityES13_S1E_vS1F_EENS_8epilogue10collective6detail29Sm90TmaWarpSpecializedAdapterINS1I_15DefaultEpilogueISJ_SK_SK_NS1H_6thread17LinearCombinationISJ_Li1EffLNS1M_9ScaleType4KindE0ELNS_15FloatRoundStyleE2ESJ_EENS1_15EpilogueDefaultEEEEEvvEEEEvNT_6ParamsE)
        /*0020*/ 	.word	0x00000d80
.L_19:


//--------------------- .nv.compat                --------------------------
	.section	.nv.compat,"",@"SHT_CUDA_COMPAT_INFO"
	.align	4
        /*0000*/ 	.byte	0x02, 0x09, 0x01, 0x00, 0x02, 0x02, 0x04, 0x00, 0x02, 0x05, 0x05, 0x00, 0x03, 0x07, 0x01, 0x01
        /*0010*/ 	.byte	0x02, 0x03, 0x01, 0x00, 0x02, 0x06, 0x01, 0x00, 0x04, 0x0b, 0x08, 0x00, 0x00, 0x00, 0x00, 0x00
        /*0020*/ 	.byte	0x00, 0x00, 0x00, 0x00


//--------------------- .nv.info._ZN7cutlass13device_kernelINS_4gemm6kernel13GemmUniversalIN4cute5tupleIJiiiiEEENS1_10collective13CollectiveMmaINS1_34MainloopSm90TmaGmmaWarpSpecializedILi2ENS5_IJNS4_1CILi1EEESB_SB_EEENS1_35KernelTmaWarpSpecializedCooperativeEEENS5_IJNSA_ILi192EEENSA_ILi256EEENSA_ILi128EEEEEENS_6half_tENS5_IJlSB_lEEESJ_SK_NS4_8TiledMMAINS4_8MMA_AtomIJNS4_4SM904GMMA26MMA_64x256x16_F32F16F16_SSILNSO_5MajorE0ELSQ_0ELNSO_7ScaleInE1ELSR_1EEEEEENS4_6LayoutINS5_IJNSA_ILi2EEESB_SB_EEENS5_IJSB_NSA_ILi0EEESX_EEEEENS5_IJNS4_10UnderscoreES10_S10_EEEEENS4_13SM90_TMA_LOADENS4_14ComposedLayoutINS4_7SwizzleILi3ELi4ELi3EEENS4_18smem_ptr_flag_bitsILi16EEENSU_INS5_IJNSA_ILi8EEENSA_ILi64EEEEEENS5_IJS1A_SB_EEEEEEEvNS4_8identityES13_S1E_vS1F_EENS_8epilogue10collective6detail29Sm90TmaWarpSpecializedAdapterINS1I_15DefaultEpilogueISJ_SK_SK_NS1H_6thread17LinearCombinationISJ_Li1EffLNS1M_9ScaleType4KindE0ELNS_15FloatRoundStyleE2ESJ_EENS1_15EpilogueDefaultEEEEEvvEEEEvNT_6ParamsE --------------------------
	.section	.nv.info._ZN7cutlass13device_kernelINS_4gemm6kernel13GemmUniversalIN4cute5tupleIJiiiiEEENS1_10collective13CollectiveMmaINS1_34MainloopSm90TmaGmmaWarpSpecializedILi2ENS5_IJNS4_1CILi1EEESB_SB_EEENS1_35KernelTmaWarpSpecializedCooperativeEEENS5_IJNSA_ILi192EEENSA_ILi256EEENSA_ILi128EEEEEENS_6half_tENS5_IJlSB_lEEESJ_SK_NS4_8TiledMMAINS4_8MMA_AtomIJNS4_4SM904GMMA26MMA_64x256x16_F32F16F16_SSILNSO_5MajorE0ELSQ_0ELNSO_7ScaleInE1ELSR_1EEEEEENS4_6LayoutINS5_IJNSA_ILi2EEESB_SB_EEENS5_IJSB_NSA_ILi0EEESX_EEEEENS5_IJNS4_10UnderscoreES10_S10_EEEEENS4_13SM90_TMA_LOADENS4_14ComposedLayoutINS4_7SwizzleILi3ELi4ELi3EEENS4_18smem_ptr_flag_bitsILi16EEENSU_INS5_IJNSA_ILi8EEENSA_ILi64EEEEEENS5_IJS1A_SB_EEEEEEEvNS4_8identityES13_S1E_vS1F_EENS_8epilogue10collective6detail29Sm90TmaWarpSpecializedAdapterINS1I_15DefaultEpilogueISJ_SK_SK_NS1H_6thread17LinearCombinationISJ_Li1EffLNS1M_9ScaleType4KindE0ELNS_15FloatRoundStyleE2ESJ_EENS1_15EpilogueDefaultEEEEEvvEEEEvNT_6ParamsE,"",@"SHT_CUDA_INFO"
	.sectionflags	@""
	.align	4


	//----- nvinfo : EIATTR_CUDA_API_VERSION
	.align		4
        /*0000*/ 	.byte	0x04, 0x37
        /*0002*/ 	.short	(.L_21 - .L_20)
.L_20:
        /*0004*/ 	.word	0x00000082


	//----- nvinfo : EIATTR_KPARAM_INFO
	.align		4
.L_21:
        /*0008*/ 	.byte	0x04, 0x17
        /*000a*/ 	.short	(.L_23 - .L_22)
.L_22:
        /*000c*/ 	.word	0x00000000
        /*0010*/ 	.short	0x0000
        /*0012*/ 	.short	0x0070
        /*0014*/ 	.byte	0x00, 0xf0, 0x01, 0x10


	//----- nvinfo : EIATTR_SPARSE_MMA_MASK
	.align		4
.L_23:
        /*0018*/ 	.byte	0x03, 0x50
        /*001a*/ 	.short	0x0000


	//----- nvinfo : EIATTR_MAXREG_COUNT
	.align		4
        /*001c*/ 	.byte	0x03, 0x1b
        /*001e*/ 	.short	0x00a8


	//----- nvinfo : EIATTR_NUM_BARRIERS
	.align		4
        /*0020*/ 	.byte	0x02, 0x4c
        /*0022*/ 	.byte	0x01
	.zero		1


	//----- nvinfo : EIATTR_EXTERNS
	.align		4
        /*0024*/ 	.byte	0x04, 0x0f
        /*0026*/ 	.short	(.L_25 - .L_24)


	//   ....[0]....
	.align		4
.L_24:
        /*0028*/ 	.word	index@(__assertfail)


	//----- nvinfo : EIATTR_ANNOTATIONS
	.align		4
.L_25:
        /*002c*/ 	.byte	0x04, 0x55
        /*002e*/ 	.short	(.L_27 - .L_26)


	//   ....[0]....
.L_26:
        /*0030*/ 	.word	0x00000001
        /*0034*/ 	.byte	0x50, 0x05, 0x00, 0x00, 0x01, 0x00, 0x00, 0x00, 0xe0, 0x12, 0x00, 0x00, 0x01, 0x00, 0x00, 0x00
        /* <DEDUP_REMOVED lines=1465> */
        /*5bd4*/ 	.byte	0xd0, 0x37, 0x02, 0x00, 0x01, 0x00, 0x00, 0x00, 0x70, 0x39, 0x02, 0x00


	//----- nvinfo : EIATTR_MERCURY_ISA_VERSION
	.align		4
.L_27:
        /*5be0*/ 	.byte	0x03, 0x5f
        /*5be2*/ 	.short	0x0101


	//----- nvinfo : EIATTR_INT_WARP_WIDE_INSTR_OFFSETS
	.align		4
        /*5be4*/ 	.byte	0x04, 0x31
        /*5be6*/ 	.short	(.L_29 - .L_28)


	//   ....[0]....
.L_28:
        /*5be8*/ 	.word	0x00000420


	//   ....[1]....
        /*5bec*/ 	.word	0x00000430


	//   ....[2]....
        /*5bf0*/ 	.word	0x00000560


	//----- nvinfo : EIATTR_COOP_GROUP_MASK_REGIDS
	.align		4
.L_29:
        /*5bf4*/ 	.byte	0x04, 0x29
        /*5bf6*/ 	.short	(.L_31 - .L_30)


	//   ....[0]....
.L_30:
        /*5bf8*/ 	.word	0xffffffff


	//   ....[1]....
        /*5bfc*/ 	.word	0xffffffff


	//   ....[2]....
        /*5c00*/ 	.word	0xffffffff


	//   ....[3]....
        /*5c04*/ 	.word	0xffffffff


	//   ....[4]....
        /*5c08*/ 	.word	0xffffffff


	//----- nvinfo : EIATTR_COOP_GROUP_INSTR_OFFSETS
	.align		4
.L_31:
        /*5c0c*/ 	.byte	0x04, 0x28
        /*5c0e*/ 	.short	(.L_33 - .L_32)


	//   ....[0]....
.L_32:
        /*5c10*/ 	.word	0x00000070


	//   ....[1]....
        /*5c14*/ 	.word	0x00000080


	//   ....[2]....
        /*5c18*/ 	.word	0x000001a0


	//   ....[3]....
        /*5c1c*/ 	.word	0x00000370


	//   ....[4]....
        /*5c20*/ 	.word	0x00000fa0


	//----- nvinfo : EIATTR_REG_RECONFIG
	.align		4
.L_33:
        /*5c24*/ 	.byte	0x01, 0x54
	.zero		2


	//----- nvinfo : EIATTR_SYSCALL_OFFSETS
	.align		4
        /*5c28*/ 	.byte	0x04, 0x46
        /*5c2a*/ 	.short	(.L_35 - .L_34)


	//   ....[0]....
.L_34:
        /*5c2c*/ 	.word	0x00001150


	//----- nvinfo : EIATTR_MBARRIER_INSTR_OFFSETS
	.align		4
.L_35:
        /*5c30*/ 	.byte	0x04, 0x39
        /*5c32*/ 	.short	(.L_37 - .L_36)


	//   ....[0]....
.L_36:
        /*5c34*/ 	.word	0x00000320
        /*5c38*/ 	.word	0x000000ff
        /*5c3c*/ 	.word	0x00000000
        /*5c40*/ 	.short	0x0100
        /*5c42*/ 	.byte	0x09
	.zero		1


	//   ....[1]....
        /*5c44*/ 	.word	0x00000330
        /*5c48*/ 	.word	0x000000ff
        /*5c4c*/ 	.word	0x00000010
        /*5c50*/ 	.short	0x0100
        /*5c52*/ 	.byte	0x09
	.zero		1


	//   ....[2]....
        /*5c54*/ 	.word	0x00000340
        /*5c58*/ 	.word	0x000000ff
        /*5c5c*/ 	.word	0x00000008
        /*5c60*/ 	.short	0x0100
        /*5c62*/ 	.byte	0x09
	.zero		1


	//   ....[3]....
        /*5c64*/ 	.word	0x00000350
        /*5c68*/ 	.word	0x000000ff
        /*5c6c*/ 	.word	0x00000018
        /*5c70*/ 	.short	0x0100
        /*5c72*/ 	.byte	0x09
	.zero		1


	//   ....[4]....
        /*5c74*/ 	.word	0x00000580
        /*5c78*/ 	.word	0x000000ff
        /*5c7c*/ 	.word	0x00000030
        /*5c80*/ 	.short	0x0100
        /*5c82*/ 	.byte	0x06
	.zero		1


	//   ....[5]....
        /*5c84*/ 	.word	0x00000590
        /*5c88*/ 	.word	0x000000ff
        /*5c8c*/ 	.word	0x00000038
        /*5c90*/ 	.short	0x0100
        /*5c92*/ 	.byte	0x06
	.zero		1


	//   ....[6]....
        /*5c94*/ 	.word	0x000011f0
        /*5c98*/ 	.word	0x00000003
        /*5c9c*/ 	.word	0x00000000
        /*5ca0*/ 	.short	0x010a
        /*5ca2*/ 	.byte	0x3f
	.zero		1


	//   ....[7]....
        /*5ca4*/ 	.word	0x00001230
        /*5ca8*/ 	.word	0x00000003
        /*5cac*/ 	.word	0x00000000
        /*5cb0*/ 	.short	0x010a
        /*5cb2*/ 	.byte	0x3f
	.zero		1


	//   ....[8]....
        /*5cb4*/ 	.word	0x00008b30
        /*5cb8*/ 	.word	0x000000ff
        /*5cbc*/ 	.word	0x00000000
        /*5cc0*/ 	.short	0x010a
        /*5cc2*/ 	.byte	0x04
	.zero		1


	//   ....[9]....
        /*5cc4*/ 	.word	0x00008b70
        /*5cc8*/ 	.word	0x000000ff
        /*5ccc*/ 	.word	0x00000000
        /*5cd0*/ 	.short	0x010a
        /*5cd2*/ 	.byte	0x04
	.zero		1


	//   ....[10]....
        /*5cd4*/ 	.word	0x00010f40
        /*5cd8*/ 	.word	0x000000ff
        /*5cdc*/ 	.word	0x00000000
        /*5ce0*/ 	.short	0x0101
        /*5ce2*/ 	.byte	0x0c
	.zero		1


	//   ....[11]....
        /*5ce4*/ 	.word	0x00011130
        /*5ce8*/ 	.word	0x000000ff
        /*5cec*/ 	.word	0x00000000
        /*5cf0*/ 	.short	0x0101
        /*5cf2*/ 	.byte	0x04
	.zero		1


	//   ....[12]....
        /*5cf4*/ 	.word	0x00023470
        /*5cf8*/ 	.word	0x0000000c
        /*5cfc*/ 	.word	0x00000010
        /*5d00*/ 	.short	0x010a
        /*5d02*/ 	.byte	0x3f
	.zero		1


	//   ....[13]....
        /*5d04*/ 	.word	0x000238e0
        /*5d08*/ 	.word	0x00000003
        /*5d0c*/ 	.word	0x00000038
        /*5d10*/ 	.short	0x0101
        /*5d12*/ 	.byte	0x3f
	.zero		1


	//   ....[14]....
        /*5d14*/ 	.word	0x00024060
        /*5d18*/ 	.word	0x00000007
        /*5d1c*/ 	.word	0x00000000
        /*5d20*/ 	.short	0x010a
        /*5d22*/ 	.byte	0x3f
	.zero		1


	//   ....[15]....
        /*5d24*/ 	.word	0x000240e0
        /*5d28*/ 	.word	0x00000003
        /*5d2c*/ 	.word	0x00000000
        /*5d30*/ 	.short	0x010a
        /*5d32*/ 	.byte	0x3f
	.zero		1


	//   ....[16]....
        /*5d34*/ 	.word	0x00024140
        /*5d38*/ 	.word	0x00000003
        /*5d3c*/ 	.word	0x00000000
        /*5d40*/ 	.short	0x010a
        /*5d42*/ 	.byte	0x3f
	.zero		1


	//   ....[17]....
        /*5d44*/ 	.word	0x000241a0
        /*5d48*/ 	.word	0x00000004
        /*5d4c*/ 	.word	0x00000000
        /*5d50*/ 	.short	0x010a
        /*5d52*/ 	.byte	0x3f
	.zero		1


	//   ....[18]....
        /*5d54*/ 	.word	0x00024270
        /*5d58*/ 	.word	0x0000000c
        /*5d5c*/ 	.word	0x00000010
        /*5d60*/ 	.short	0x010a
        /*5d62*/ 	.byte	0x3f
	.zero		1


	//   ....[19]....
        /*5d64*/ 	.word	0x00024340
        /*5d68*/ 	.word	0x00000007
        /*5d6c*/ 	.word	0x00000000
        /*5d70*/ 	.short	0x010a
        /*5d72*/ 	.byte	0x3f
	.zero		1


	//----- nvinfo : EIATTR_NUM_MBARRIERS
	.align		4
.L_37:
        /*5d74*/ 	.byte	0x03, 0x38
        /*5d76*/ 	.short	0x0006


	//----- nvinfo : EIATTR_EXIT_INSTR_OFFSETS
	.align		4
        /*5d78*/ 	.byte	0x04, 0x1c
        /*5d7a*/ 	.short	(.L_39 - .L_38)


	//   ....[0]....
.L_38:
        /*5d7c*/ 	.word	0x000005f0


	//   ....[1]....
        /*5d80*/ 	.word	0x00000ec0


	//   ....[2]....
        /*5d84*/ 	.word	0x00022ab0


	//   ....[3]....
        /*5d88*/ 	.word	0x00023100


	//   ....[4]....
        /*5d8c*/ 	.word	0x00024130


	//----- nvinfo : EIATTR_MAX_THREADS
	.align		4
.L_39:
        /*5d90*/ 	.byte	0x04, 0x05
        /*5d92*/ 	.short	(.L_41 - .L_40)
.L_40:
        /*5d94*/ 	.word	0x00000180
        /*5d98*/ 	.word	0x00000001
        /*5d9c*/ 	.word	0x00000001


	//----- nvinfo : EIATTR_CRS_STACK_SIZE
	.align		4
.L_41:
        /*5da0*/ 	.byte	0x04, 0x1e
        /*5da2*/ 	.short	(.L_43 - .L_42)
.L_42:
        /*5da4*/ 	.word	0x00000000


	//----- nvinfo : EIATTR_CBANK_PARAM_SIZE
	.align		4
.L_43:
        /*5da8*/ 	.byte	0x03, 0x19
        /*5daa*/ 	.short	0x0470


	//----- nvinfo : EIATTR_PARAM_CBANK
	.align		4
        /*5dac*/ 	.byte	0x04, 0x0a
        /*5dae*/ 	.short	(.L_45 - .L_44)
	.align		4
.L_44:
        /*5db0*/ 	.word	index@(.nv.constant0._ZN7cutlass13device_kernelINS_4gemm6kernel13GemmUniversalIN4cute5tupleIJiiiiEEENS1_10collective13CollectiveMmaINS1_34MainloopSm90TmaGmmaWarpSpecializedILi2ENS5_IJNS4_1CILi1EEESB_SB_EEENS1_35KernelTmaWarpSpecializedCooperativeEEENS5_IJNSA_ILi192EEENSA_ILi256EEENSA_ILi128EEEEEENS_6half_tENS5_IJlSB_lEEESJ_SK_NS4_8TiledMMAINS4_8MMA_AtomIJNS4_4SM904GMMA26MMA_64x256x16_F32F16F16_SSILNSO_5MajorE0ELSQ_0ELNSO_7ScaleInE1ELSR_1EEEEEENS4_6LayoutINS5_IJNSA_ILi2EEESB_SB_EEENS5_IJSB_NSA_ILi0EEESX_EEEEENS5_IJNS4_10UnderscoreES10_S10_EEEEENS4_13SM90_TMA_LOADENS4_14ComposedLayoutINS4_7SwizzleILi3ELi4ELi3EEENS4_18smem_ptr_flag_bitsILi16EEENSU_INS5_IJNSA_ILi8EEENSA_ILi64EEEEEENS5_IJS1A_SB_EEEEEEEvNS4_8identityES13_S1E_vS1F_EENS_8epilogue10collective6detail29Sm90TmaWarpSpecializedAdapterINS1I_15DefaultEpilogueISJ_SK_SK_NS1H_6thread17LinearCombinationISJ_Li1EffLNS1M_9ScaleType4KindE0ELNS_15FloatRoundStyleE2ESJ_EENS1_15EpilogueDefaultEEEEEvvEEEEvNT_6ParamsE)
        /*5db4*/ 	.short	0x0210
        /*5db6*/ 	.short	0x0470


	//----- nvinfo : EIATTR_SW_WAR
	.align		4
.L_45:
        /*5db8*/ 	.byte	0x04, 0x36
        /*5dba*/ 	.short	(.L_47 - .L_46)
.L_46:
        /*5dbc*/ 	.word	0x00000008
.L_47:


//--------------------- .nv.callgraph             --------------------------
	.section	.nv.callgraph,"",@"SHT_CUDA_CALLGRAPH"
	.align	4
	.sectionentsize	8
	.align		4
        /*0000*/ 	.word	0x00000000
	.align		4
        /*0004*/ 	.word	0xffffffff
	.align		4
        /*0008*/ 	.word	index@(_ZN7cutlass13device_kernelINS_4gemm6kernel13GemmUniversalIN4cute5tupleIJiiiiEEENS1_10collective13CollectiveMmaINS1_34MainloopSm90TmaGmmaWarpSpecializedILi2ENS5_IJNS4_1CILi1EEESB_SB_EEENS1_35KernelTmaWarpSpecializedCooperativeEEENS5_IJNSA_ILi192EEENSA_ILi256EEENSA_ILi128EEEEEENS_6half_tENS5_IJlSB_lEEESJ_SK_NS4_8TiledMMAINS4_8MMA_AtomIJNS4_4SM904GMMA26MMA_64x256x16_F32F16F16_SSILNSO_5MajorE0ELSQ_0ELNSO_7ScaleInE1ELSR_1EEEEEENS4_6LayoutINS5_IJNSA_ILi2EEESB_SB_EEENS5_IJSB_NSA_ILi0EEESX_EEEEENS5_IJNS4_10UnderscoreES10_S10_EEEEENS4_13SM90_TMA_LOADENS4_14ComposedLayoutINS4_7SwizzleILi3ELi4ELi3EEENS4_18smem_ptr_flag_bitsILi16EEENSU_INS5_IJNSA_ILi8EEENSA_ILi64EEEEEENS5_IJS1A_SB_EEEEEEEvNS4_8identityES13_S1E_vS1F_EENS_8epilogue10collective6detail29Sm90TmaWarpSpecializedAdapterINS1I_15DefaultEpilogueISJ_SK_SK_NS1H_6thread17LinearCombinationISJ_Li1EffLNS1M_9ScaleType4KindE0ELNS_15FloatRoundStyleE2ESJ_EENS1_15EpilogueDefaultEEEEEvvEEEEvNT_6ParamsE)
	.align		4
        /*000c*/ 	.word	index@(__assertfail)
	.align		4
        /*0010*/ 	.word	0x00000000
	.align		4
        /*0014*/ 	.word	0xfffffffe
	.align		4
        /*0018*/ 	.word	0x00000000
	.align		4
        /*001c*/ 	.word	0xfffffffd
	.align		4
        /*0020*/ 	.word	0x00000000
	.align		4
        /*0024*/ 	.word	0xfffffffc


//--------------------- .nv.constant4             --------------------------
	.section	.nv.constant4,"a",@progbits
	.align	8
	.align		8
.nv.constant4:
        /*0000*/ 	.dword	__assertfail
	.align		8
        /*0008*/ 	.dword	__unnamed_1
	.align		8
        /*0010*/ 	.dword	_ZN39_INTERNAL_1d289de8_4_k_cu_07c761b2_28084cuda3std3__45__cpo5beginE
	.align		8
        /*0018*/ 	.dword	_ZN39_INTERNAL_1d289de8_4_k_cu_07c761b2_28084cuda3std3__45__cpo3endE
	.align		8
        /*0020*/ 	.dword	_ZN39_INTERNAL_1d289de8_4_k_cu_07c761b2_28084cuda3std3__45__cpo6cbeginE
	.align		8
        /*0028*/ 	.dword	_ZN39_INTERNAL_1d289de8_4_k_cu_07c761b2_28084cuda3std3__45__cpo4cendE
	.align		8
        /*0030*/ 	.dword	_ZN39_INTERNAL_1d289de8_4_k_cu_07c761b2_28084cuda3std3__441_GLOBAL__N__1d289de8_4_k_cu_07c761b2_28086ignoreE
	.align		8
        /*0038*/ 	.dword	_ZN39_INTERNAL_1d289de8_4_k_cu_07c761b2_28084cuda3std3__419piecewise_constructE
	.align		8
        /*0040*/ 	.dword	_ZN39_INTERNAL_1d289de8_4_k_cu_07c761b2_28084cuda3std3__48in_placeE
	.align		8
        /*0048*/ 	.dword	_ZN39_INTERNAL_1d289de8_4_k_cu_07c761b2_28084cuda3std6ranges3__45__cpo4swapE
	.align		8
        /*0050*/ 	.dword	_ZN39_INTERNAL_1d289de8_4_k_cu_07c761b2_28084cuda3std6ranges3__45__cpo9iter_moveE
	.align		8
        /*0058*/ 	.dword	_ZN39_INTERNAL_1d289de8_4_k_cu_07c761b2_28084cute7productE
	.align		8
        /*0060*/ 	.dword	_ZN39_INTERNAL_1d289de8_4_k_cu_07c761b2_28084cute1_E
	.align		8
        /*0068*/ 	.dword	$str$22
	.align		8
        /*0070*/ 	.dword	$str$23


//--------------------- .text._ZN7cutlass13device_kernelINS_4gemm6kernel13GemmUniversalIN4cute5tupleIJiiiiEEENS1_10collective13CollectiveMmaINS1_34MainloopSm90TmaGmmaWarpSpecializedILi2ENS5_IJNS4_1CILi1EEESB_SB_EEENS1_35KernelTmaWarpSpecializedCooperativeEEENS5_IJNSA_ILi192EEENSA_ILi256EEENSA_ILi128EEEEEENS_6half_tENS5_IJlSB_lEEESJ_SK_NS4_8TiledMMAINS4_8MMA_AtomIJNS4_4SM904GMMA26MMA_64x256x16_F32F16F16_SSILNSO_5MajorE0ELSQ_0ELNSO_7ScaleInE1ELSR_1EEEEEENS4_6LayoutINS5_IJNSA_ILi2EEESB_SB_EEENS5_IJSB_NSA_ILi0EEESX_EEEEENS5_IJNS4_10UnderscoreES10_S10_EEEEENS4_13SM90_TMA_LOADENS4_14ComposedLayoutINS4_7SwizzleILi3ELi4ELi3EEENS4_18smem_ptr_flag_bitsILi16EEENSU_INS5_IJNSA_ILi8EEENSA_ILi64EEEEEENS5_IJS1A_SB_EEEEEEEvNS4_8identityES13_S1E_vS1F_EENS_8epilogue10collective6detail29Sm90TmaWarpSpecializedAdapterINS1I_15DefaultEpilogueISJ_SK_SK_NS1H_6thread17LinearCombinationISJ_Li1EffLNS1M_9ScaleType4KindE0ELNS_15FloatRoundStyleE2ESJ_EENS1_15EpilogueDefaultEEEEEvvEEEEvNT_6ParamsE --------------------------
	.section	.text._ZN7cutlass13device_kernelINS_4gemm6kernel13GemmUniversalIN4cute5tupleIJiiiiEEENS1_10collective13CollectiveMmaINS1_34MainloopSm90TmaGmmaWarpSpecializedILi2ENS5_IJNS4_1CILi1EEESB_SB_EEENS1_35KernelTmaWarpSpecializedCooperativeEEENS5_IJNSA_ILi192EEENSA_ILi256EEENSA_ILi128EEEEEENS_6half_tENS5_IJlSB_lEEESJ_SK_NS4_8TiledMMAINS4_8MMA_AtomIJNS4_4SM904GMMA26MMA_64x256x16_F32F16F16_SSILNSO_5MajorE0ELSQ_0ELNSO_7ScaleInE1ELSR_1EEEEEENS4_6LayoutINS5_IJNSA_ILi2EEESB_SB_EEENS5_IJSB_NSA_ILi0EEESX_EEEEENS5_IJNS4_10UnderscoreES10_S10_EEEEENS4_13SM90_TMA_LOADENS4_14ComposedLayoutINS4_7SwizzleILi3ELi4ELi3EEENS4_18smem_ptr_flag_bitsILi16EEENSU_INS5_IJNSA_ILi8EEENSA_ILi64EEEEEENS5_IJS1A_SB_EEEEEEEvNS4_8identityES13_S1E_vS1F_EENS_8epilogue10collective6detail29Sm90TmaWarpSpecializedAdapterINS1I_15DefaultEpilogueISJ_SK_SK_NS1H_6thread17LinearCombinationISJ_Li1EffLNS1M_9ScaleType4KindE0ELNS_15FloatRoundStyleE2ESJ_EENS1_15EpilogueDefaultEEEEEvvEEEEvNT_6ParamsE,"ax",@progbits
	.align	128
.text._ZN7cutlass13device_kernelINS_4gemm6kernel13GemmUniversalIN4cute5tupleIJiiiiEEENS1_10collective13CollectiveMmaINS1_34MainloopSm90TmaGmmaWarpSpecializedILi2ENS5_IJNS4_1CILi1EEESB_SB_EEENS1_35KernelTmaWarpSpecializedCooperativeEEENS5_IJNSA_ILi192EEENSA_ILi256EEENSA_ILi128EEEEEENS_6half_tENS5_IJlSB_lEEESJ_SK_NS4_8TiledMMAINS4_8MMA_AtomIJNS4_4SM904GMMA26MMA_64x256x16_F32F16F16_SSILNSO_5MajorE0ELSQ_0ELNSO_7ScaleInE1ELSR_1EEEEEENS4_6LayoutINS5_IJNSA_ILi2EEESB_SB_EEENS5_IJSB_NSA_ILi0EEESX_EEEEENS5_IJNS4_10UnderscoreES10_S10_EEEEENS4_13SM90_TMA_LOADENS4_14ComposedLayoutINS4_7SwizzleILi3ELi4ELi3EEENS4_18smem_ptr_flag_bitsILi16EEENSU_INS5_IJNSA_ILi8EEENSA_ILi64EEEEEENS5_IJS1A_SB_EEEEEEEvNS4_8identityES13_S1E_vS1F_EENS_8epilogue10collective6detail29Sm90TmaWarpSpecializedAdapterINS1I_15DefaultEpilogueISJ_SK_SK_NS1H_6thread17LinearCombinationISJ_Li1EffLNS1M_9ScaleType4KindE0ELNS_15FloatRoundStyleE2ESJ_EENS1_15EpilogueDefaultEEEEEvvEEEEvNT_6ParamsE:
        .type           _ZN7cutlass13device_kernelINS_4gemm6kernel13GemmUniversalIN4cute5tupleIJiiiiEEENS1_10collective13CollectiveMmaINS1_34MainloopSm90TmaGmmaWarpSpecializedILi2ENS5_IJNS4_1CILi1EEESB_SB_EEENS1_35KernelTmaWarpSpecializedCooperativeEEENS5_IJNSA_ILi192EEENSA_ILi256EEENSA_ILi128EEEEEENS_6half_tENS5_IJlSB_lEEESJ_SK_NS4_8TiledMMAINS4_8MMA_AtomIJNS4_4SM904GMMA26MMA_64x256x16_F32F16F16_SSILNSO_5MajorE0ELSQ_0ELNSO_7ScaleInE1ELSR_1EEEEEENS4_6LayoutINS5_IJNSA_ILi2EEESB_SB_EEENS5_IJSB_NSA_ILi0EEESX_EEEEENS5_IJNS4_10UnderscoreES10_S10_EEEEENS4_13SM90_TMA_LOADENS4_14ComposedLayoutINS4_7SwizzleILi3ELi4ELi3EEENS4_18smem_ptr_flag_bitsILi16EEENSU_INS5_IJNSA_ILi8EEENSA_ILi64EEEEEENS5_IJS1A_SB_EEEEEEEvNS4_8identityES13_S1E_vS1F_EENS_8epilogue10collective6detail29Sm90TmaWarpSpecializedAdapterINS1I_15DefaultEpilogueISJ_SK_SK_NS1H_6thread17LinearCombinationISJ_Li1EffLNS1M_9ScaleType4KindE0ELNS_15FloatRoundStyleE2ESJ_EENS1_15EpilogueDefaultEEEEEvvEEEEvNT_6ParamsE,@function
        .size           _ZN7cutlass13device_kernelINS_4gemm6kernel13GemmUniversalIN4cute5tupleIJiiiiEEENS1_10collective13CollectiveMmaINS1_34MainloopSm90TmaGmmaWarpSpecializedILi2ENS5_IJNS4_1CILi1EEESB_SB_EEENS1_35KernelTmaWarpSpecializedCooperativeEEENS5_IJNSA_ILi192EEENSA_ILi256EEENSA_ILi128EEEEEENS_6half_tENS5_IJlSB_lEEESJ_SK_NS4_8TiledMMAINS4_8MMA_AtomIJNS4_4SM904GMMA26MMA_64x256x16_F32F16F16_SSILNSO_5MajorE0ELSQ_0ELNSO_7ScaleInE1ELSR_1EEEEEENS4_6LayoutINS5_IJNSA_ILi2EEESB_SB_EEENS5_IJSB_NSA_ILi0EEESX_EEEEENS5_IJNS4_10UnderscoreES10_S10_EEEEENS4_13SM90_TMA_LOADENS4_14ComposedLayoutINS4_7SwizzleILi3ELi4ELi3EEENS4_18smem_ptr_flag_bitsILi16EEENSU_INS5_IJNSA_ILi8EEENSA_ILi64EEEEEENS5_IJS1A_SB_EEEEEEEvNS4_8identityES13_S1E_vS1F_EENS_8epilogue10collective6detail29Sm90TmaWarpSpecializedAdapterINS1I_15DefaultEpilogueISJ_SK_SK_NS1H_6thread17LinearCombinationISJ_Li1EffLNS1M_9ScaleType4KindE0ELNS_15FloatRoundStyleE2ESJ_EENS1_15EpilogueDefaultEEEEEvvEEEEvNT_6ParamsE,(.L_x_572 - _ZN7cutlass13device_kernelINS_4gemm6kernel13GemmUniversalIN4cute5tupleIJiiiiEEENS1_10collective13CollectiveMmaINS1_34MainloopSm90TmaGmmaWarpSpecializedILi2ENS5_IJNS4_1CILi1EEESB_SB_EEENS1_35KernelTmaWarpSpecializedCooperativeEEENS5_IJNSA_ILi192EEENSA_ILi256EEENSA_ILi128EEEEEENS_6half_tENS5_IJlSB_lEEESJ_SK_NS4_8TiledMMAINS4_8MMA_AtomIJNS4_4SM904GMMA26MMA_64x256x16_F32F16F16_SSILNSO_5MajorE0ELSQ_0ELNSO_7ScaleInE1ELSR_1EEEEEENS4_6LayoutINS5_IJNSA_ILi2EEESB_SB_EEENS5_IJSB_NSA_ILi0EEESX_EEEEENS5_IJNS4_10UnderscoreES10_S10_EEEEENS4_13SM90_TMA_LOADENS4_14ComposedLayoutINS4_7SwizzleILi3ELi4ELi3EEENS4_18smem_ptr_flag_bitsILi16EEENSU_INS5_IJNSA_ILi8EEENSA_ILi64EEEEEENS5_IJS1A_SB_EEEEEEEvNS4_8identityES13_S1E_vS1F_EENS_8epilogue10collective6detail29Sm90TmaWarpSpecializedAdapterINS1I_15DefaultEpilogueISJ_SK_SK_NS1H_6thread17LinearCombinationISJ_Li1EffLNS1M_9ScaleType4KindE0ELNS_15FloatRoundStyleE2ESJ_EENS1_15EpilogueDefaultEEEEEvvEEEEvNT_6ParamsE)
        .other          _ZN7cutlass13device_kernelINS_4gemm6kernel13GemmUniversalIN4cute5tupleIJiiiiEEENS1_10collective13CollectiveMmaINS1_34MainloopSm90TmaGmmaWarpSpecializedILi2ENS5_IJNS4_1CILi1EEESB_SB_EEENS1_35KernelTmaWarpSpecializedCooperativeEEENS5_IJNSA_ILi192EEENSA_ILi256EEENSA_ILi128EEEEEENS_6half_tENS5_IJlSB_lEEESJ_SK_NS4_8TiledMMAINS4_8MMA_AtomIJNS4_4SM904GMMA26MMA_64x256x16_F32F16F16_SSILNSO_5MajorE0ELSQ_0ELNSO_7ScaleInE1ELSR_1EEEEEENS4_6LayoutINS5_IJNSA_ILi2EEESB_SB_EEENS5_IJSB_NSA_ILi0EEESX_EEEEENS5_IJNS4_10UnderscoreES10_S10_EEEEENS4_13SM90_TMA_LOADENS4_14ComposedLayoutINS4_7SwizzleILi3ELi4ELi3EEENS4_18smem_ptr_flag_bitsILi16EEENSU_INS5_IJNSA_ILi8EEENSA_ILi64EEEEEENS5_IJS1A_SB_EEEEEEEvNS4_8identityES13_S1E_vS1F_EENS_8epilogue10collective6detail29Sm90TmaWarpSpecializedAdapterINS1I_15DefaultEpilogueISJ_SK_SK_NS1H_6thread17LinearCombinationISJ_Li1EffLNS1M_9ScaleType4KindE0ELNS_15FloatRoundStyleE2ESJ_EENS1_15EpilogueDefaultEEEEEvvEEEEvNT_6ParamsE,@"STO_CUDA_ENTRY STV_DEFAULT"
_ZN7cutlass13device_kernelINS_4gemm6kernel13GemmUniversalIN4cute5tupleIJiiiiEEENS1_10collective13CollectiveMmaINS1_34MainloopSm90TmaGmmaWarpSpecializedILi2ENS5_IJNS4_1CILi1EEESB_SB_EEENS1_35KernelTmaWarpSpecializedCooperativeEEENS5_IJNSA_ILi192EEENSA_ILi256EEENSA_ILi128EEEEEENS_6half_tENS5_IJlSB_lEEESJ_SK_NS4_8TiledMMAINS4_8MMA_AtomIJNS4_4SM904GMMA26MMA_64x256x16_F32F16F16_SSILNSO_5MajorE0ELSQ_0ELNSO_7ScaleInE1ELSR_1EEEEEENS4_6LayoutINS5_IJNSA_ILi2EEESB_SB_EEENS5_IJSB_NSA_ILi0EEESX_EEEEENS5_IJNS4_10UnderscoreES10_S10_EEEEENS4_13SM90_TMA_LOADENS4_14ComposedLayoutINS4_7SwizzleILi3ELi4ELi3EEENS4_18smem_ptr_flag_bitsILi16EEENSU_INS5_IJNSA_ILi8EEENSA_ILi64EEEEEENS5_IJS1A_SB_EEEEEEEvNS4_8identityES13_S1E_vS1F_EENS_8epilogue10collective6detail29Sm90TmaWarpSpecializedAdapterINS1I_15DefaultEpilogueISJ_SK_SK_NS1H_6thread17LinearCombinationISJ_Li1EffLNS1M_9ScaleType4KindE0ELNS_15FloatRoundStyleE2ESJ_EENS1_15EpilogueDefaultEEEEEvvEEEEvNT_6ParamsE:
[----:B------:R-:W0:Y:S02]  /*0000*/  LDC R1, c[0x0][0x28] ;  /* 0x00000a00ff017b82 */ /* 0x000e240000000800 */
[----:B0-----:R-:W-:Y:S01]  /*0010*/  VIADD R1, R1, 0xfffff280 ;  /* 0xfffff28001017836 */ /* 0x001fe20000000000 */
[----:B------:R-:W0:Y:S01]  /*0020*/  S2R R2, SR_TID.X ;  /* 0x0000000000027919 */ /* 0x000e220000002100 */
[----:B------:R-:W-:Y:S01]  /*0030*/  ELECT P0, URZ, PT ;  /* 0x00000000003f782f */ /* 0x000fe20003800000 */
[----:B------:R-:W-:Y:S01]  /*0040*/  BSSY B0, `(.L_x_0) ;  /* 0x0000015000007945 */ /* 0x000fe20003800000 */
[--C-:B0-----:R-:W-:Y:S02]  /*0050*/  SHF.R.U32.HI R0, RZ, 0x5, R2.reuse ;  /* 0x00000005ff007819 */ /* 0x101fe40000011602 */
[----:B------:R-:W-:-:S03]  /*0060*/  SHF.R.U32.HI R163, RZ, 0x7, R2 ;  /* 0x00000007ffa37819 */ /* 0x000fc60000011602 */
[----:B------:R-:W0:Y:S04]  /*0070*/  SHFL.IDX PT, R3, R0, RZ, 0x1f ;  /* 0x00001fff00037589 */ /* 0x000e2800000e0000 */
[----:B------:R-:W1:Y:S01]  /*0080*/  SHFL.IDX PT, R2, R163, RZ, 0x1f ;  /* 0x00001fffa3027589 */ /* 0x000e6200000e0000 */
[----:B0-----:R-:W-:Y:S02]  /*0090*/  R2UR UR4, R3 ;  /* 0x00000000030472ca */ /* 0x001fe400000e0000 */
[----:B-1----:R-:W-:-:S11]  /*00a0*/  R2UR UR6, R2 ;  /* 0x00000000020672ca */ /* 0x002fd600000e0000 */
[----:B------:R-:W-:Y:S02]  /*00b0*/  USHF.R.S32.HI UR5, URZ, 0x1f, UR4 ;  /* 0x0000001f3f057899 */ /* 0x000fe40008011404 */
[----:B------:R-:W-:Y:S02]  /*00c0*/  ISETP.NE.OR P0, PT, RZ, UR4, !P0 ;  /* 0x00000004ff007c0c */ /* 0x000fe4000c705670 */
[----:B------:R-:W-:-:S04]  /*00d0*/  ULEA.HI UR5, UR5, UR4, URZ, 0x2 ;  /* 0x0000000405057291 */ /* 0x000fc8000f8f103f */
[----:B------:R-:W-:-:S04]  /*00e0*/  ULOP3.LUT UR5, UR5, 0xfffffffc, URZ, 0xc0, !UPT ;  /* 0xfffffffc05057892 */ /* 0x000fc8000f8ec03f */
[----:B------:R-:W-:-:S03]  /*00f0*/  UIADD3 UR8, UR4, -UR5, URZ ;  /* 0x8000000504087290 */ /* 0x000fc6000fffe03f */
[----:B------:R-:W-:Y:S09]  /*0100*/  @P0 BRA `(.L_x_1) ;  /* 0x0000000000200947 */ /* 0x000ff20003800000 */
[----:B------:R-:W-:Y:S02]  /*0110*/  ULDC.64 UR4, c[0x0][0x198] ;  /* 0x0000660000047ab9 */ /* 0x000fe40000000a00 */
[----:B------:R-:W-:Y:S02]  /*0120*/  UIADD3 UR10, UP0, UR4, 0xf0, URZ ;  /* 0x000000f0040a7890 */ /* 0x000fe4000ff1e03f */
[----:B------:R-:W-:Y:S02]  /*0130*/  UIADD3 UR4, UP1, UR4, 0x1f0, URZ ;  /* 0x000001f004047890 */ /* 0x000fe4000ff3e03f */
[----:B------:R-:W-:Y:S02]  /*0140*/  UIADD3.X UR11, URZ, UR5, URZ, UP0, !UPT ;  /* 0x000000053f0b7290 */ /* 0x000fe400087fe43f */
[----:B------:R-:W-:-:S07]  /*0150*/  UIADD3.X UR5, URZ, UR5, URZ, UP1, !UPT ;  /* 0x000000053f057290 */ /* 0x000fce0008ffe43f */
[----:B------:R0:W-:Y:S02]  /*0160*/  UTMACCTL.PF [UR10] ;  /* 0x000000000a0079b9 */ /* 0x0001e40008040000 */
[----:B------:R0:W-:Y:S02]  /*0170*/  UTMACCTL.PF [UR4] ;  /* 0x00000000040079b9 */ /* 0x0001e40008040000 */
[----:B0-----:R-:W-:Y:S01]  /*0180*/  NOP ;  /* 0x0000000000007918 */ /* 0x001fe20000000000 */
.L_x_1:
[----:B------:R-:W-:Y:S05]  /*0190*/  BSYNC B0 ;  /* 0x0000000000007941 */ /* 0x000fea0003800000 */
.L_x_0:
[----:B------:R-:W0:Y:S01]  /*01a0*/  SHFL.IDX PT, R2, R0, RZ, 0x1f ;  /* 0x00001fff00027589 */ /* 0x000e2200000e0000 */
[----:B------:R-:W-:Y:S01]  /*01b0*/  UISETP.NE.AND UP0, UPT, UR8, 0x3, UPT ;  /* 0x000000030800788c */ /* 0x000fe2000bf05270 */
[----:B------:R-:W-:Y:S01]  /*01c0*/  ISETP.NE.AND P1, PT, RZ, UR6, PT ;  /* 0x00000006ff007c0c */ /* 0x000fe2000bf25270 */
[----:B------:R-:W-:Y:S02]  /*01d0*/  UIADD3 UR10, UR6, -0x1, URZ ;  /* 0xffffffff060a7890 */ /* 0x000fe4000fffe03f */
[----:B------:R-:W-:Y:S02]  /*01e0*/  UISETP.EQ.OR UP0, UPT, UR8, URZ, !UP0 ;  /* 0x0000003f0800728c */ /* 0x000fe4000c702670 */
[----:B------:R-:W-:Y:S02]  /*01f0*/  UISETP.GE.U32.AND UP1, UPT, UR10, 0x2, UPT ;  /* 0x000000020a00788c */ /* 0x000fe4000bf26070 */
[----:B------:R-:W-:-:S04]  /*0200*/  UISETP.EQ.AND UP0, UPT, UR6, URZ, UP0 ;  /* 0x0000003f0600728c */ /* 0x000fc80008702270 */
[----:B------:R-:W-:-:S04]  /*0210*/  USEL UR40, URZ, 0x1, !UP0 ;  /* 0x000000013f287887 */ /* 0x000fc8000c000000 */
[----:B------:R-:W-:Y:S01]  /*0220*/  USEL UR40, UR40, 0x2, UP1 ;  /* 0x0000000228287887 */ /* 0x000fe20008800000 */
[----:B0-----:R-:W-:-:S13]  /*0230*/  ISETP.NE.AND P0, PT, R2, RZ, PT ;  /* 0x000000ff0200720c */ /* 0x001fda0003f05270 */
[----:B------:R-:W-:Y:S05]  /*0240*/  @P0 BRA `(.L_x_2) ;  /* 0x0000000000480947 */ /* 0x000fea0003800000 */
[----:B------:R-:W0:Y:S01]  /*0250*/  S2UR UR9, SR_CgaCtaId ;  /* 0x00000000000979c3 */ /* 0x000e220000008800 */
[----:B------:R-:W-:Y:S01]  /*0260*/  UMOV UR4, 0x400 ;  /* 0x0000040000047882 */ /* 0x000fe20000000000 */
[----:B------:R-:W-:Y:S01]  /*0270*/  UMOV UR5, 0x1 ;  /* 0x0000000100057882 */ /* 0x000fe20000000000 */
[----:B------:R-:W-:Y:S01]  /*0280*/  UMOV UR6, 0x100 ;  /* 0x0000010000067882 */ /* 0x000fe20000000000 */
[----:B------:R-:W-:Y:S01]  /*0290*/  ELECT P0, URZ, PT ;  /* 0x00000000003f782f */ /* 0x000fe20003800000 */
[----:B------:R-:W-:-:S04]  /*02a0*/  UIADD3 UR6, -UR6, 0x100000, URZ ;  /* 0x0010000006067890 */ /* 0x000fc8000fffe13f */
[----:B------:R-:W-:Y:S02]  /*02b0*/  USHF.L.U32 UR7, UR6, 0xb, URZ ;  /* 0x0000000b06077899 */ /* 0x000fe4000800063f */
[----:B------:R-:W-:Y:S02]  /*02c0*/  USHF.L.U32 UR6, UR6, 0x1, URZ ;  /* 0x0000000106067899 */ /* 0x000fe4000800063f */
[----:B0-----:R-:W-:Y:S02]  /*02d0*/  ULEA UR9, UR9, UR4, 0x18 ;  /* 0x0000000409097291 */ /* 0x001fe4000f8ec03f */
[----:B------:R-:W-:-:S04]  /*02e0*/  UIADD3 UR4, -UR5, 0x100000, URZ ;  /* 0x0010000005047890 */ /* 0x000fc8000fffe13f */
[----:B------:R-:W-:Y:S02]  /*02f0*/  USHF.L.U32 UR5, UR4, 0xb, URZ ;  /* 0x0000000b04057899 */ /* 0x000fe4000800063f */
[----:B------:R-:W-:Y:S01]  /*0300*/  USHF.L.U32 UR4, UR4, 0x1, URZ ;  /* 0x0000000104047899 */ /* 0x000fe2000800063f */
[----:B------:R-:W0:Y:S11]  /*0310*/  FENCE.VIEW.ASYNC.S ;  /* 0x00000000000073c6 */ /* 0x000e360000000000 */
[----:B0-----:R0:W1:Y:S01]  /*0320*/  SYNCS.EXCH.64 URZ, [UR9], UR4 ;  /* 0x00000004093f75b2 */ /* 0x0010620008000100 */
[----:B------:R0:W2:Y:S01]  /*0330*/  SYNCS.EXCH.64 URZ, [UR9+0x10], UR6 ;  /* 0x00001006093f75b2 */ /* 0x0000a20008000100 */
[----:B------:R0:W3:Y:S01]  /*0340*/  SYNCS.EXCH.64 URZ, [UR9+0x8], UR4 ;  /* 0x00000804093f75b2 */ /* 0x0000e20008000100 */
[----:B------:R0:W4:Y:S01]  /*0350*/  SYNCS.EXCH.64 URZ, [UR9+0x18], UR6 ;  /* 0x00001806093f75b2 */ /* 0x0001220008000100 */
[----:B------:R-:W-:Y:S01]  /*0360*/  NOP ;  /* 0x0000000000007918 */ /* 0x000fe20000000000 */
.L_x_2:
[----:B------:R-:W5:Y:S01]  /*0370*/  SHFL.IDX PT, R0, R0, RZ, 0x1f ;  /* 0x00001fff00007589 */ /* 0x000f6200000e0000 */
[----:B------:R-:W1:Y:S01]  /*0380*/  LDC R2, c[0x0][0x65c] ;  /* 0x00019700ff027b82 */ /* 0x000e620000000800 */
[----:B------:R-:W-:Y:S01]  /*0390*/  ELECT P0, URZ, PT ;  /* 0x00000000003f782f */ /* 0x000fe20003800000 */
[----:B------:R-:W-:Y:S01]  /*03a0*/  IMAD.MOV.U32 R3, RZ, RZ, RZ ;  /* 0x000000ffff037224 */ /* 0x000fe200078e00ff */
[----:B0-----:R-:W-:Y:S01]  /*03b0*/  UMOV UR4, 0x20 ;  /* 0x0000002000047882 */ /* 0x001fe20000000000 */
[----:B------:R-:W-:Y:S01]  /*03c0*/  NOP ;  /* 0x0000000000007918 */ /* 0x000fe20000000000 */
[----:B------:R-:W-:Y:S01]  /*03d0*/  NOP ;  /* 0x0000000000007918 */ /* 0x000fe20000000000 */
[----:B-----5:R-:W-:Y:S02]  /*03e0*/  ISETP.NE.OR P0, PT, R0, RZ, !P0 ;  /* 0x000000ff0000720c */ /* 0x020fe40004705670 */
[----:B-1----:R-:W-:Y:S01]  /*03f0*/  ISETP.NE.AND P2, PT, R2, 0x1, PT ;  /* 0x000000010200780c */ /* 0x002fe20003f45270 */
[----:B------:R-:W0:Y:S01]  /*0400*/  S2R R0, SR_CTAID.Y ;  /* 0x0000000000007919 */ /* 0x000e220000002600 */
[----:B------:R-:W1:Y:S09]  /*0410*/  S2R R2, SR_CTAID.X ;  /* 0x0000000000027919 */ /* 0x000e720000002500 */
[----:B------:R-:W-:Y:S01]  /*0420*/  VOTEU.ALL UP0, P0 ;  /* 0x00000000003f7886 */ /* 0x000fe20000000000 */
[----:B------:R-:W-:Y:S01]  /*0430*/  VOTEU.ALL UP1, P0 ;  /* 0x00000000003f7886 */ /* 0x000fe20000020000 */
[----:B------:R-:W1:Y:S01]  /*0440*/  @P2 LDC R7, c[0x0][0x10] ;  /* 0x00000400ff072b82 */ /* 0x000e620000000800 */
[----:B------:R-:W-:Y:S01]  /*0450*/  @P2 MOV R5, RZ ;  /* 0x000000ff00052202 */ /* 0x000fe20000000f00 */
[----:B------:R-:W-:Y:S01]  /*0460*/  @P2 IMAD.MOV.U32 R17, RZ, RZ, RZ ;  /* 0x000000ffff112224 */ /* 0x000fe200078e00ff */
[----:B------:R-:W-:Y:S01]  /*0470*/  @!UP0 UMOV UR6, 0x400 ;  /* 0x0000040000068882 */ /* 0x000fe20000000000 */
[----:B------:R-:W-:-:S04]  /*0480*/  @!UP0 UIADD3 UR4, -UR4, 0x100000, URZ ;  /* 0x0010000004048890 */ /* 0x000fc8000fffe13f */
[----:B------:R-:W-:Y:S02]  /*0490*/  @!UP0 USHF.L.U32 UR5, UR4, 0xb, URZ ;  /* 0x0000000b04058899 */ /* 0x000fe4000800063f */
[----:B------:R-:W-:Y:S01]  /*04a0*/  @!UP0 USHF.L.U32 UR4, UR4, 0x1, URZ ;  /* 0x0000000104048899 */ /* 0x000fe2000800063f */
[----:B------:R-:W5:Y:S08]  /*04b0*/  @!P2 LDC R9, c[0x0][0xc] ;  /* 0x00000300ff09ab82 */ /* 0x000f700000000800 */
[----:B------:R-:W2:Y:S01]  /*04c0*/  @!UP0 S2UR UR7, SR_CgaCtaId ;  /* 0x00000000000789c3 */ /* 0x000ea20000008800 */
[----:B0-----:R-:W-:-:S04]  /*04d0*/  @P2 IMAD.MOV.U32 R4, RZ, RZ, R0 ;  /* 0x000000ffff042224 */ /* 0x001fc800078e0000 */
[----:B-1----:R-:W-:-:S04]  /*04e0*/  @P2 IMAD.WIDE.U32 R6, R2, R7, R4 ;  /* 0x0000000702062225 */ /* 0x002fc800078e0004 */
[----:B------:R-:W-:Y:S01]  /*04f0*/  @P2 IMAD.IADD R17, R7, 0x1, R17 ;  /* 0x0000000107112824 */ /* 0x000fe200078e0211 */
[----:B------:R-:W-:Y:S01]  /*0500*/  @P2 MOV R16, R6 ;  /* 0x0000000600102202 */ /* 0x000fe20000000f00 */
[----:B-----5:R-:W-:-:S04]  /*0510*/  @!P2 IMAD.WIDE.U32 R4, R9, R0, R2 ;  /* 0x000000000904a225 */ /* 0x020fc800078e0002 */
[----:B------:R-:W-:Y:S01]  /*0520*/  @!P2 IMAD.MOV.U32 R16, RZ, RZ, R4 ;  /* 0x000000ffff10a224 */ /* 0x000fe200078e0004 */
[----:B------:R-:W-:Y:S01]  /*0530*/  @!P2 MOV R17, R5 ;  /* 0x000000050011a202 */ /* 0x000fe20000000f00 */
[----:B--2---:R-:W-:-:S03]  /*0540*/  @!UP0 ULEA UR6, UR7, UR6, 0x18 ;  /* 0x0000000607068291 */ /* 0x004fc6000f8ec03f */
[----:B------:R0:W-:Y:S01]  /*0550*/  STL [R1+0x200], R16 ;  /* 0x0002001001007387 */ /* 0x0001e20000100800 */
[----:B------:R-:W-:-:S03]  /*0560*/  VOTEU.ALL UP0, P0 ;  /* 0x00000000003f7886 */ /* 0x000fc60000000000 */
[----:B------:R-:W1:Y:S05]  /*0570*/  FENCE.VIEW.ASYNC.S ;  /* 0x00000000000073c6 */ /* 0x000e6a0000000000 */
[----:B-1----:R0:W3:Y:S01]  /*0580*/  @!UP0 SYNCS.EXCH.64 URZ, [UR6+0x30], UR4 ;  /* 0x00003004063f85b2 */ /* 0x0020e20008000100 */
[----:B------:R0:W3:Y:S01]  /*0590*/  @!UP1 SYNCS.EXCH.64 URZ, [UR6+0x38], UR4 ;  /* 0x00003804063f95b2 */ /* 0x0000e20008000100 */
[----:B------:R-:W-:Y:S01]  /*05a0*/  NOP ;  /* 0x0000000000007918 */ /* 0x000fe20000000000 */
[----:B---34-:R-:W-:Y:S06]  /*05b0*/  BAR.SYNC.DEFER_BLOCKING 0x0 ;  /* 0x0000000000007b1d */ /* 0x018fec0000010000 */
[----:B0-----:R-:W-:Y:S05]  /*05c0*/  @!P1 BRA `(.L_x_3) ;  /* 0x00000224003c9947 */ /* 0x001fea0003800000 */
[----:B------:R-:W-:-:S06]  /*05d0*/  UISETP.GT.U32.AND UP0, UPT, UR10, 0x1, UPT ;  /* 0x000000010a00788c */ /* 0x000fcc000bf04070 */
[----:B------:R-:W-:-:S13]  /*05e0*/  PLOP3.LUT P0, PT, PT, PT, UP0, 0x80, 0x0 ;  /* 0x000000000000781c */ /* 0x000fda0003f0f008 */
[----:B------:R-:W-:Y:S05]  /*05f0*/  @P0 EXIT ;  /* 0x000000000000094d */ /* 0x000fea0003800000 */
[----:B------:R-:W-:Y:S01]  /*0600*/  ULDC.64 UR4, c[0x0][0x650] ;  /* 0x0001940000047ab9 */ /* 0x000fe20000000a00 */
[----:B------:R-:W-:Y:S01]  /*0610*/  UMOV UR41, 0xffffffff ;  /* 0xffffffff00297882 */ /* 0x000fe20000000000 */
[----:B------:R-:W-:Y:S01]  /*0620*/  ISETP.GE.U32.AND P0, PT, R16, UR4, PT ;  /* 0x0000000410007c0c */ /* 0x000fe2000bf06070 */
[----:B------:R-:W-:Y:S01]  /*0630*/  IMAD.MOV.U32 R22, RZ, RZ, -0x1 ;  /* 0xffffffffff167424 */ /* 0x000fe200078e00ff */
[----:B------:R-:W-:Y:S01]  /*0640*/  PRMT R6, RZ, 0x7610, R6 ;  /* 0x00007610ff067816 */ /* 0x000fe20000000006 */
[----:B------:R-:W-:Y:S01]  /*0650*/  IMAD.MOV.U32 R19, RZ, RZ, -0x1 ;  /* 0xffffffffff137424 */ /* 0x000fe200078e00ff */
[----:B------:R-:W-:-:S13]  /*0660*/  ISETP.GE.U32.AND.EX P0, PT, R17, UR5, PT, P0 ;  /* 0x0000000511007c0c */ /* 0x000fda000bf06100 */
[----:B------:R-:W-:Y:S05]  /*0670*/  @P0 BRA `(.L_x_4) ;  /* 0x0000000400580947 */ /* 0x000fea0003800000 */
[----:B------:R-:W0:Y:S01]  /*0680*/  LDC.64 R12, c[0x0][0x628] ;  /* 0x00018a00ff0c7b82 */ /* 0x000e220000000a00 */
[----:B------:R-:W-:Y:S01]  /*0690*/  MOV R4, R16 ;  /* 0x0000001000047202 */ /* 0x000fe20000000f00 */
[----:B------:R-:W-:-:S06]  /*06a0*/  IMAD.MOV.U32 R5, RZ, RZ, R17 ;  /* 0x000000ffff057224 */ /* 0x000fcc00078e0011 */
[----:B------:R-:W1:Y:S08]  /*06b0*/  LDC R10, c[0x0][0x630] ;  /* 0x00018c00ff0a7b82 */ /* 0x000e700000000800 */
[----:B------:R-:W2:Y:S01]  /*06c0*/  LDC.64 R14, c[0x0][0x620] ;  /* 0x00018800ff0e7b82 */ /* 0x000ea20000000a00 */
[----:B0-----:R-:W-:-:S04]  /*06d0*/  ISETP.NE.U32.AND P0, PT, R12, RZ, PT ;  /* 0x000000ff0c00720c */ /* 0x001fc80003f05070 */
[----:B------:R-:W-:-:S13]  /*06e0*/  ISETP.NE.AND.EX P0, PT, R13, RZ, PT, P0 ;  /* 0x000000ff0d00720c */ /* 0x000fda0003f05300 */
[----:B-12---:R-:W-:Y:S05]  /*06f0*/  @!P0 BRA `(.L_x_5) ;  /* 0x0000000000288947 */ /* 0x006fea0003800000 */
[----:B------:R-:W0:Y:S02]  /*0700*/  LDC R9, c[0x0][0x634] ;  /* 0x00018d00ff097b82 */ /* 0x000e240000000800 */
[----:B0-----:R-:W-:-:S05]  /*0710*/  IADD3 R9, P0, R16, R9, RZ ;  /* 0x0000000910097210 */ /* 0x001fca0007f1e0ff */
[----:B------:R-:W-:-:S04]  /*0720*/  IMAD.X R11, RZ, RZ, R17, P0 ;  /* 0x000000ffff0b7224 */ /* 0x000fc800000e0611 */
[----:B------:R-:W-:-:S04]  /*0730*/  IMAD.WIDE.U32 R4, R11, R12, RZ ;  /* 0x0000000c0b047225 */ /* 0x000fc800078e00ff */
[----:B------:R-:W-:-:S04]  /*0740*/  IMAD.WIDE.U32 R6, P0, R9, R13, R4 ;  /* 0x0000000d09067225 */ /* 0x000fc80007800004 */
[----:B------:R-:W-:Y:S01]  /*0750*/  IMAD.WIDE.U32 R4, R9, R12, RZ ;  /* 0x0000000c09047225 */ /* 0x000fe200078e00ff */
[----:B------:R-:W-:-:S03]  /*0760*/  IADD3.X R9, RZ, RZ, RZ, P0, !PT ;  /* 0x000000ffff097210 */ /* 0x000fc600007fe4ff */
[----:B------:R-:W-:Y:S01]  /*0770*/  IMAD.MOV.U32 R8, RZ, RZ, R7 ;  /* 0x000000ffff087224 */ /* 0x000fe200078e0007 */
[----:B------:R-:W-:-:S05]  /*0780*/  IADD3 RZ, P0, R5, R6, RZ ;  /* 0x0000000605ff7210 */ /* 0x000fca0007f1e0ff */
[----:B------:R-:W-:-:S08]  /*0790*/  IMAD.WIDE.U32.X R4, R11, R13, R8, P0 ;  /* 0x0000000d0b047225 */ /* 0x000fd000000e0408 */
.L_x_5:
[-CC-:B------:R-:W-:Y:S01]  /*07a0*/  SHF.R.U64 R24, R4, R10.reuse, R5.reuse ;  /* 0x0000000a04187219 */ /* 0x180fe20000001205 */
[----:B------:R-:W0:Y:S01]  /*07b0*/  LDC R8, c[0x0][0x618] ;  /* 0x00018600ff087b82 */ /* 0x000e220000000800 */
[----:B------:R-:W-:Y:S01]  /*07c0*/  SHF.R.U32.HI R4, RZ, R10, R5 ;  /* 0x0000000aff047219 */ /* 0x000fe20000011605 */
[----:B------:R-:W-:Y:S01]  /*07d0*/  ULDC UR4, c[0x0][0x150] ;  /* 0x0000540000047ab9 */ /* 0x000fe20000000800 */
[----:B------:R-:W-:Y:S02]  /*07e0*/  IADD3 R9, P0, RZ, -R24, RZ ;  /* 0x80000018ff097210 */ /* 0x000fe40007f1e0ff */
[----:B------:R-:W-:-:S03]  /*07f0*/  I2FP.F32.U32 R3, R2 ;  /* 0x0000000200037245 */ /* 0x000fc60000201000 */
[----:B------:R-:W1:Y:S01]  /*0800*/  LDC.64 R20, c[0x0][0x640] ;  /* 0x00019000ff147b82 */ /* 0x000e620000000a00 */
[----:B------:R-:W-:Y:S02]  /*0810*/  IMAD.X R11, RZ, RZ, ~R4, P0 ;  /* 0x000000ffff0b7224 */ /* 0x000fe400000e0e04 */
[----:B------:R-:W-:Y:S01]  /*0820*/  FMUL R3, R3, UR4 ;  /* 0x0000000403037c20 */ /* 0x000fe20008400000 */
[----:B------:R-:W-:Y:S01]  /*0830*/  IMAD.WIDE.U32 R4, R9, R14, R16 ;  /* 0x0000000e09047225 */ /* 0x000fe200078e0010 */
[----:B------:R-:W-:-:S03]  /*0840*/  ULDC UR4, c[0x0][0x154] ;  /* 0x0000550000047ab9 */ /* 0x000fc60000000800 */
[----:B------:R-:W-:Y:S01]  /*0850*/  IMAD R6, R11, R14, RZ ;  /* 0x0000000e0b067224 */ /* 0x000fe200078e02ff */
[----:B------:R-:W2:Y:S01]  /*0860*/  LDC R10, c[0x0][0x608] ;  /* 0x00018200ff0a7b82 */ /* 0x000ea20000000800 */
[----:B------:R-:W3:Y:S02]  /*0870*/  F2I.U32.TRUNC.NTZ R3, R3 ;  /* 0x0000000300037305 */ /* 0x000ee4000020f000 */
[----:B------:R-:W-:-:S05]  /*0880*/  IMAD R9, R9, R15, R6 ;  /* 0x0000000f09097224 */ /* 0x000fca00078e0206 */
[----:B------:R-:W4:Y:S01]  /*0890*/  LDC R7, c[0x0][0x144] ;  /* 0x00005100ff077b82 */ /* 0x000f220000000800 */
[----:B------:R-:W-:Y:S02]  /*08a0*/  IADD3 R5, R5, R9, RZ ;  /* 0x0000000905057210 */ /* 0x000fe40007ffe0ff */
[----:B------:R-:W-:Y:S02]  /*08b0*/  MOV R9, 0x1 ;  /* 0x0000000100097802 */ /* 0x000fe40000000f00 */
[----:B0-----:R-:W-:Y:S02]  /*08c0*/  SHF.R.U64 R12, R4, R8, R5 ;  /* 0x00000008040c7219 */ /* 0x001fe40000001205 */
[----:B------:R-:W-:Y:S01]  /*08d0*/  I2FP.F32.U32 R4, R0 ;  /* 0x0000000000047245 */ /* 0x000fe20000201000 */
[----:B------:R-:W0:Y:S01]  /*08e0*/  LDC R14, c[0x0][0x658] ;  /* 0x00019600ff0e7b82 */ /* 0x000e220000000800 */
[----:B-1----:R-:W-:Y:S01]  /*08f0*/  ISETP.NE.U32.AND P0, PT, R20, RZ, PT ;  /* 0x000000ff1400720c */ /* 0x002fe20003f05070 */
[----:B---3--:R-:W-:Y:S01]  /*0900*/  IMAD.MOV R6, RZ, RZ, -R3 ;  /* 0x000000ffff067224 */ /* 0x008fe200078e0a03 */
[----:B------:R-:W-:Y:S01]  /*0910*/  SHF.R.U32.HI R3, RZ, R8, R5 ;  /* 0x00000008ff037219 */ /* 0x000fe20000011605 */
[----:B------:R-:W-:Y:S01]  /*0920*/  FMUL R4, R4, UR4 ;  /* 0x0000000404047c20 */ /* 0x000fe20008400000 */
[----:B------:R-:W-:Y:S01]  /*0930*/  ISETP.NE.AND.EX P0, PT, R21, RZ, PT, P0 ;  /* 0x000000ff1500720c */ /* 0x000fe20003f05300 */
[----:B------:R-:W-:-:S02]  /*0940*/  IMAD.MOV.U32 R5, RZ, RZ, -0x1 ;  /* 0xffffffffff057424 */ /* 0x000fc400078e00ff */
[----:B------:R-:W1:Y:S01]  /*0950*/  LDC R13, c[0x0][0x148] ;  /* 0x00005200ff0d7b82 */ /* 0x000e620000000800 */
[----:B------:R3:W0:Y:S01]  /*0960*/  F2I.U32.TRUNC.NTZ R11, R4 ;  /* 0x00000004000b7305 */ /* 0x000622000020f000 */
[-CC-:B--2---:R-:W-:Y:S02]  /*0970*/  SHF.R.U64 R25, R12, R10.reuse, R3.reuse ;  /* 0x0000000a0c197219 */ /* 0x184fe40000001203 */
[----:B------:R-:W-:-:S04]  /*0980*/  SHF.R.U32.HI R3, RZ, R10, R3 ;  /* 0x0000000aff037219 */ /* 0x000fc80000011603 */
[----:B------:R-:W2:Y:S01]  /*0990*/  LDC R19, c[0x0][0x600] ;  /* 0x00018000ff137b82 */ /* 0x000ea20000000800 */
[----:B----4-:R-:W-:-:S07]  /*09a0*/  IMAD R8, R7, R6, R2 ;  /* 0x0000000607087224 */ /* 0x010fce00078e0202 */
[----:B------:R-:W4:Y:S01]  /*09b0*/  LDC R16, c[0x0][0x648] ;  /* 0x00019200ff107b82 */ /* 0x000f220000000800 */
[-C--:B0-----:R-:W-:Y:S02]  /*09c0*/  SHF.L.U32 R2, R5, R14.reuse, RZ ;  /* 0x0000000e05027219 */ /* 0x081fe400000006ff */
[--C-:B------:R-:W-:Y:S02]  /*09d0*/  SHF.R.U64 R22, R25, R14, R3.reuse ;  /* 0x0000000e19167219 */ /* 0x100fe40000001203 */
[----:B------:R-:W-:Y:S02]  /*09e0*/  LOP3.LUT R10, RZ, R2, RZ, 0x33, !PT ;  /* 0x00000002ff0a7212 */ /* 0x000fe400078e33ff */
[-C--:B------:R-:W-:Y:S01]  /*09f0*/  SHF.R.U32.HI R3, RZ, R14.reuse, R3 ;  /* 0x0000000eff037219 */ /* 0x080fe20000011603 */
[----:B------:R-:W0:Y:S01]  /*0a00*/  LDC R23, c[0x0][0x638] ;  /* 0x00018e00ff177b82 */ /* 0x000e220000000800 */
[----:B------:R-:W-:Y:S01]  /*0a10*/  SHF.L.U32 R9, R9, R14, RZ ;  /* 0x0000000e09097219 */ /* 0x000fe200000006ff */
[----:B------:R-:W-:-:S06]  /*0a20*/  IMAD.MOV.U32 R2, RZ, RZ, R22 ;  /* 0x000000ffff027224 */ /* 0x000fcc00078e0016 */
[----:B------:R-:W0:Y:S01]  /*0a30*/  LDC R18, c[0x0][0x610] ;  /* 0x00018400ff127b82 */ /* 0x000e220000000800 */
[----:B-1-3--:R-:W-:Y:S05]  /*0a40*/  @!P0 BRA `(.L_x_6) ;  /* 0x0000000000288947 */ /* 0x00afea0003800000 */
[----:B------:R-:W1:Y:S02]  /*0a50*/  LDC R7, c[0x0][0x64c] ;  /* 0x00019300ff077b82 */ /* 0x000e640000000800 */
[----:B-1----:R-:W-:-:S05]  /*0a60*/  IADD3 R7, P0, R22, R7, RZ ;  /* 0x0000000716077210 */ /* 0x002fca0007f1e0ff */
        /* <DEDUP_REMOVED lines=8> */
.L_x_6:
[----:B----4-:R-:W-:Y:S01]  /*0af0*/  SHF.R.U64 R2, R2, R16, R3 ;  /* 0x0000001002027219 */ /* 0x010fe20000001203 */
[----:B------:R-:W-:Y:S01]  /*0b00*/  IMAD.MOV R11, RZ, RZ, -R11 ;  /* 0x000000ffff0b7224 */ /* 0x000fe200078e0a0b */
[----:B------:R-:W-:Y:S01]  /*0b10*/  LOP3.LUT R10, R25, R10, RZ, 0xc0, !PT ;  /* 0x0000000a190a7212 */ /* 0x000fe200078ec0ff */
[----:B------:R-:W-:Y:S01]  /*0b20*/  IMAD.MOV.U32 R6, RZ, RZ, 0x1 ;  /* 0x00000001ff067424 */ /* 0x000fe200078e00ff */
[----:B--2---:R-:W-:Y:S01]  /*0b30*/  IADD3 R3, R19, -0x1, RZ ;  /* 0xffffffff13037810 */ /* 0x004fe20007ffe0ff */
[----:B------:R-:W-:Y:S01]  /*0b40*/  IMAD.MOV R4, RZ, RZ, -R2 ;  /* 0x000000ffff047224 */ /* 0x000fe200078e0a02 */
[----:B------:R-:W-:Y:S01]  /*0b50*/  R2UR UR41, R24 ;  /* 0x00000000182972ca */ /* 0x000fe200000e0000 */
[----:B------:R-:W-:Y:S01]  /*0b60*/  @P2 IMAD R8, R13, R11, R0 ;  /* 0x0000000b0d082224 */ /* 0x000fe200078e0200 */
[----:B------:R-:W-:Y:S01]  /*0b70*/  LOP3.LUT R3, R12, R3, RZ, 0xc0, !PT ;  /* 0x000000030c037212 */ /* 0x000fe200078ec0ff */
[----:B------:R-:W-:Y:S02]  /*0b80*/  IMAD R9, R9, R2, R10 ;  /* 0x0000000209097224 */ /* 0x000fe400078e020a */
[----:B0-----:R-:W-:-:S02]  /*0b90*/  IMAD R0, R4, R23, R22 ;  /* 0x0000001704007224 */ /* 0x001fc400078e0216 */
[----:B------:R-:W-:Y:S02]  /*0ba0*/  IMAD R8, R9, R18, R8 ;  /* 0x0000001209087224 */ /* 0x000fe400078e0208 */
[----:B------:R-:W-:-:S05]  /*0bb0*/  IMAD R3, R0, R19, R3 ;  /* 0x0000001300037224 */ /* 0x000fca00078e0203 */
[----:B------:R-:W-:Y:S02]  /*0bc0*/  SEL R19, R3, R8, !P2 ;  /* 0x0000000803137207 */ /* 0x000fe40005000000 */
[----:B------:R-:W-:-:S07]  /*0bd0*/  SEL R22, R8, R3, !P2 ;  /* 0x0000000308167207 */ /* 0x000fce0005000000 */
.L_x_4:
[----:B------:R-:W-:-:S08]  /*0be0*/  NOP ;  /* 0x0000000000007918 */ /* 0x000fd00000000000 */
[----:B------:R-:W0:Y:S02]  /*0bf0*/  USETMAXREG.TRY_ALLOC.CTAPOOL UP0, 0xe8 ;  /* 0x000000e8000079c8 */ /* 0x000e240008000600 */
[----:B0-----:R-:W-:-:S13]  /*0c00*/  PLOP3.LUT P0, PT, PT, PT, UP0, 0x80, 0x0 ;  /* 0x000000000000781c */ /* 0x001fda0003f0f008 */
[----:B------:R-:W-:Y:S05]  /*0c10*/  @!P0 BRA `(.L_x_4) ;  /* 0xfffffffc00f08947 */ /* 0x000fea000383ffff */
[----:B------:R-:W-:Y:S01]  /*0c20*/  ULDC.64 UR4, c[0x0][0x598] ;  /* 0x0001660000047ab9 */ /* 0x000fe20000000a00 */
[----:B------:R-:W-:Y:S01]  /*0c30*/  ULDC.64 UR36, c[0x0][0x208] ;  /* 0x0000820000247ab9 */ /* 0x000fe20000000a00 */
[----:B------:R-:W-:-:S04]  /*0c40*/  ISETP.NE.U32.AND P0, PT, RZ, UR4, PT ;  /* 0x00000004ff007c0c */ /* 0x000fc8000bf05070 */
[----:B------:R-:W-:-:S13]  /*0c50*/  ISETP.NE.AND.EX P0, PT, RZ, UR5, PT, P0 ;  /* 0x00000005ff007c0c */ /* 0x000fda000bf05300 */
[----:B------:R-:W-:Y:S05]  /*0c60*/  @!P0 BRA `(.L_x_7) ;  /* 0x00000000001c8947 */ /* 0x000fea0003800000 */
[----:B------:R-:W0:Y:S02]  /*0c70*/  LDC.64 R2, c[0x0][0x598] ;  /* 0x00016600ff027b82 */ /* 0x000e240000000a00 */
[----:B0-----:R-:W2:Y:S02]  /*0c80*/  LDG.E.64 R2, desc[UR36][R2.64] ;  /* 0x0000002402027981 */ /* 0x001ea4000c1e1b00 */
[----:B--2---:R-:W-:-:S04]  /*0c90*/  ISETP.NE.U32.AND P0, PT, R2, RZ, PT ;  /* 0x000000ff0200720c */ /* 0x004fc80003f05070 */
[----:B------:R-:W-:-:S13]  /*0ca0*/  ISETP.NE.AND.EX P0, PT, R3, RZ, PT, P0 ;  /* 0x000000ff0300720c */ /* 0x000fda0003f05300 */
[----:B------:R-:W-:Y:S05]  /*0cb0*/  @!P0 BRA `(.L_x_7) ;  /* 0x0000000000088947 */ /* 0x000fea0003800000 */
[----:B------:R0:W5:Y:S01]  /*0cc0*/  LD.E R2, desc[UR36][R2.64] ;  /* 0x0000002402027980 */ /* 0x000162000c101900 */
[----:B------:R-:W-:Y:S05]  /*0cd0*/  BRA `(.L_x_8) ;  /* 0x0000000000247947 */ /* 0x000fea0003800000 */
.L_x_7:
[----:B------:R-:W-:Y:S02]  /*0ce0*/  ULDC.64 UR4, c[0x0][0x588] ;  /* 0x0001620000047ab9 */ /* 0x000fe40000000a00 */
[----:B------:R-:W-:-:S04]  /*0cf0*/  ISETP.NE.U32.AND P0, PT, RZ, UR4, PT ;  /* 0x00000004ff007c0c */ /* 0x000fc8000bf05070 */
[----:B------:R-:W-:-:S13]  /*0d00*/  ISETP.NE.AND.EX P0, PT, RZ, UR5, PT, P0 ;  /* 0x00000005ff007c0c */ /* 0x000fda000bf05300 */
[----:B------:R-:W-:Y:S05]  /*0d10*/  @!P0 BRA `(.L_x_9) ;  /* 0x00000000000c8947 */ /* 0x000fea0003800000 */
[----:B------:R-:W0:Y:S02]  /*0d20*/  LDC.64 R2, c[0x0][0x588] ;  /* 0x00016200ff027b82 */ /* 0x000e240000000a00 */
[----:B0-----:R1:W5:Y:S01]  /*0d30*/  LDG.E R2, desc[UR36][R2.64] ;  /* 0x0000002402027981 */ /* 0x001362000c1e1900 */
[----:B------:R-:W-:Y:S05]  /*0d40*/  BRA `(.L_x_8) ;  /* 0x0000000000087947 */ /* 0x000fea0003800000 */
.L_x_9:
[----:B------:R-:W-:Y:S02]  /*0d50*/  ULDC UR4, c[0x0][0x580] ;  /* 0x0001600000047ab9 */ /* 0x000fe40000000800 */
[----:B------:R-:W-:-:S07]  /*0d60*/  MOV R2, UR4 ;  /* 0x0000000400027c02 */ /* 0x000fce0008000f00 */
.L_x_8:
[----:B------:R-:W-:Y:S02]  /*0d70*/  ULDC.64 UR4, c[0x0][0x5a0] ;  /* 0x0001680000047ab9 */ /* 0x000fe40000000a00 */
[----:B------:R-:W-:-:S04]  /*0d80*/  ISETP.NE.U32.AND P0, PT, RZ, UR4, PT ;  /* 0x00000004ff007c0c */ /* 0x000fc8000bf05070 */
[----:B------:R-:W-:-:S13]  /*0d90*/  ISETP.NE.AND.EX P0, PT, RZ, UR5, PT, P0 ;  /* 0x00000005ff007c0c */ /* 0x000fda000bf05300 */
[----:B------:R-:W-:Y:S05]  /*0da0*/  @!P0 BRA `(.L_x_10) ;  /* 0x00000000001c8947 */ /* 0x000fea0003800000 */
[----:B------:R-:W2:Y:S02]  /*0db0*/  LDC.64 R4, c[0x0][0x5a0] ;  /* 0x00016800ff047b82 */ /* 0x000ea40000000a00 */
[----:B--2---:R-:W2:Y:S02]  /*0dc0*/  LDG.E.64 R4, desc[UR36][R4.64] ;  /* 0x0000002404047981 */ /* 0x004ea4000c1e1b00 */
[----:B--2---:R-:W-:-:S04]  /*0dd0*/  ISETP.NE.U32.AND P0, PT, R4, RZ, PT ;  /* 0x000000ff0400720c */ /* 0x004fc80003f05070 */
[----:B------:R-:W-:-:S13]  /*0de0*/  ISETP.NE.AND.EX P0, PT, R5, RZ, PT, P0 ;  /* 0x000000ff0500720c */ /* 0x000fda0003f05300 */
[----:B------:R-:W-:Y:S05]  /*0df0*/  @!P0 BRA `(.L_x_10) ;  /* 0x0000000000088947 */ /* 0x000fea0003800000 */
[----:B------:R2:W5:Y:S01]  /*0e00*/  LD.E R16, desc[UR36][R4.64] ;  /* 0x0000002404107980 */ /* 0x000562000c101900 */
[----:B------:R-:W-:Y:S05]  /*0e10*/  BRA `(.L_x_11) ;  /* 0x0000000000247947 */ /* 0x000fea0003800000 */
.L_x_10:
[----:B------:R-:W-:Y:S02]  /*0e20*/  ULDC.64 UR4, c[0x0][0x590] ;  /* 0x0001640000047ab9 */ /* 0x000fe40000000a00 */
[----:B------:R-:W-:-:S04]  /*0e30*/  ISETP.NE.U32.AND P0, PT, RZ, UR4, PT ;  /* 0x00000004ff007c0c */ /* 0x000fc8000bf05070 */
[----:B------:R-:W-:-:S13]  /*0e40*/  ISETP.NE.AND.EX P0, PT, RZ, UR5, PT, P0 ;  /* 0x00000005ff007c0c */ /* 0x000fda000bf05300 */
[----:B------:R-:W-:Y:S05]  /*0e50*/  @!P0 BRA `(.L_x_12) ;  /* 0x00000000000c8947 */ /* 0x000fea0003800000 */
[----:B------:R-:W2:Y:S02]  /*0e60*/  LDC.64 R4, c[0x0][0x590] ;  /* 0x00016400ff047b82 */ /* 0x000ea40000000a00 */
[----:B--2---:R3:W5:Y:S01]  /*0e70*/  LDG.E R16, desc[UR36][R4.64] ;  /* 0x0000002404107981 */ /* 0x004762000c1e1900 */
[----:B------:R-:W-:Y:S05]  /*0e80*/  BRA `(.L_x_11) ;  /* 0x0000000000087947 */ /* 0x000fea0003800000 */
.L_x_12:
[----:B------:R-:W-:Y:S02]  /*0e90*/  ULDC UR4, c[0x0][0x584] ;  /* 0x0001610000047ab9 */ /* 0x000fe40000000800 */
[----:B------:R-:W-:-:S07]  /*0ea0*/  IMAD.U32 R16, RZ, RZ, UR4 ;  /* 0x00000004ff107e24 */ /* 0x000fce000f8e00ff */
.L_x_11:
[----:B------:R-:W-:-:S13]  /*0eb0*/  LOP3.LUT P0, RZ, R6, 0xff, RZ, 0xc0, !PT ;  /* 0x000000ff06ff7812 */ /* 0x000fda000780c0ff */
[----:B------:R-:W-:Y:S05]  /*0ec0*/  @!P0 EXIT ;  /* 0x000000000000894d */ /* 0x000fea0003800000 */
[----:B------:R-:W-:Y:S01]  /*0ed0*/  ULDC UR4, c[0x0][0x28c] ;  /* 0x0000a30000047ab9 */ /* 0x000fe20000000800 */
[----:B------:R-:W-:Y:S01]  /*0ee0*/  UMOV UR38, URZ ;  /* 0x0000003f00267c82 */ /* 0x000fe20008000000 */
[----:B------:R-:W-:Y:S01]  /*0ef0*/  UIADD3 UR4, UR4, 0x7f, URZ ;  /* 0x0000007f04047890 */ /* 0x000fe2000fffe03f */
[----:B------:R-:W-:-:S03]  /*0f00*/  UMOV UR39, URZ ;  /* 0x0000003f00277c82 */ /* 0x000fc60008000000 */
[----:B------:R-:W-:-:S04]  /*0f10*/  USHF.R.S32.HI UR5, URZ, 0x1f, UR4 ;  /* 0x0000001f3f057899 */ /* 0x000fc80008011404 */
[----:B------:R-:W-:-:S04]  /*0f20*/  ULEA.HI UR5, UR5, UR4, URZ, 0x7 ;  /* 0x0000000405057291 */ /* 0x000fc8000f8f383f */
[----:B------:R-:W-:-:S12]  /*0f30*/  USHF.R.S32.HI UR42, URZ, 0x7, UR5 ;  /* 0x000000073f2a7899 */ /* 0x000fd80008011405 */
.L_x_540:
[----:B------:R-:W4:Y:S01]  /*0f40*/  S2R R0, SR_TID.X ;  /* 0x0000000000007919 */ /* 0x000f220000002100 */
[----:B------:R-:W0:Y:S01]  /*0f50*/  S2UR UR7, SR_CgaCtaId ;  /* 0x00000000000779c3 */ /* 0x000e220000008800 */
[----:B------:R-:W-:Y:S02]  /*0f60*/  UMOV UR6, 0x400 ;  /* 0x0000040000067882 */ /* 0x000fe40000000000 */
[----:B0-----:R-:W-:Y:S01]  /*0f70*/  ULEA UR44, UR7, UR6, 0x18 ;  /* 0x00000006072c7291 */ /* 0x001fe2000f8ec03f */
[----:B----4-:R-:W-:-:S04]  /*0f80*/  LOP3.LUT R0, R0, 0x80, RZ, 0xc0, !PT ;  /* 0x0000008000007812 */ /* 0x010fc800078ec0ff */
[----:B------:R-:W-:-:S06]  /*0f90*/  SHF.R.U32.HI R0, RZ, 0x7, R0 ;  /* 0x00000007ff007819 */ /* 0x000fcc0000011600 */
[----:B------:R-:W0:Y:S02]  /*0fa0*/  SHFL.IDX PT, R0, R0, RZ, 0x1f ;  /* 0x00001fff00007589 */ /* 0x000e2400000e0000 */
[----:B0-----:R-:W-:-:S13]  /*0fb0*/  R2UR UR4, R0 ;  /* 0x00000000000472ca */ /* 0x001fda00000e0000 */
[----:B------:R-:W-:-:S04]  /*0fc0*/  ULEA.HI UR5, UR4, UR4, URZ, 0x1 ;  /* 0x0000000404057291 */ /* 0x000fc8000f8f083f */
[----:B------:R-:W-:-:S04]  /*0fd0*/  ULOP3.LUT UR5, UR5, 0x7fffe, URZ, 0xc0, !UPT ;  /* 0x0007fffe05057892 */ /* 0x000fc8000f8ec03f */
[----:B------:R-:W-:-:S03]  /*0fe0*/  UIADD3 UR5, UR4, -UR5, URZ ;  /* 0x8000000504057290 */ /* 0x000fc6000fffe03f */
[----:B------:R-:W-:Y:S01]  /*0ff0*/  ULDC UR4, c[0x0][0x28c] ;  /* 0x0000a30000047ab9 */ /* 0x000fe20000000800 */
[----:B------:R-:W-:Y:S01]  /*1000*/  ULEA UR5, UR5, UR44, 0xd ;  /* 0x0000002c05057291 */ /* 0x000fe2000f8e683f */
[----:B------:R-:W-:-:S03]  /*1010*/  ISETP.LT.AND P0, PT, RZ, UR4, PT ;  /* 0x00000004ff007c0c */ /* 0x000fc6000bf01270 */
[----:B------:R-:W-:-:S04]  /*1020*/  UIADD3 UR5, UR5, 0x100, URZ ;  /* 0x0000010005057890 */ /* 0x000fc8000fffe03f */
[----:B------:R-:W-:-:S04]  /*1030*/  USHF.R.U32.HI UR5, URZ, 0x4, UR5 ;  /* 0x000000043f057899 */ /* 0x000fc80008011605 */
[----:B------:R-:W-:Y:S02]  /*1040*/  ULOP3.LUT UR43, UR5, 0x3fff, URZ, 0xc0, !UPT ;  /* 0x00003fff052b7892 */ /* 0x000fe4000f8ec03f */
[----:B-12---:R-:W-:Y:S10]  /*1050*/  @P0 BRA `(.L_x_13) ;  /* 0x0000000000400947 */ /* 0x006ff40003800000 */
[----:B------:R-:W-:Y:S01]  /*1060*/  MOV R0, 0x0 ;  /* 0x0000000000007802 */ /* 0x000fe20000000f00 */
[----:B------:R-:W-:Y:S01]  /*1070*/  ULDC.64 UR4, c[0x4][0x68] ;  /* 0x01001a0000047ab9 */ /* 0x000fe20000000a00 */
[----:B------:R-:W-:Y:S01]  /*1080*/  ULDC.64 UR6, c[0x4][0x8] ;  /* 0x0100020000067ab9 */ /* 0x000fe20000000a00 */
[----:B--23--:R-:W-:Y:S01]  /*1090*/  IMAD.U32 R4, RZ, RZ, UR4 ;  /* 0x00000004ff047e24 */ /* 0x00cfe2000f8e00ff */
[----:B------:R0:W2:Y:S01]  /*10a0*/  LDC.64 R14, c[0x4][R0] ;  /* 0x01000000000e7b82 */ /* 0x0000a20000000a00 */
[----:B------:R-:W-:Y:S01]  /*10b0*/  MOV R5, UR5 ;  /* 0x0000000500057c02 */ /* 0x000fe20008000f00 */
[----:B------:R-:W-:Y:S01]  /*10c0*/  ULDC.64 UR4, c[0x4][0x70] ;  /* 0x01001c0000047ab9 */ /* 0x000fe20000000a00 */
[----:B------:R-:W-:Y:S01]  /*10d0*/  MOV R10, UR6 ;  /* 0x00000006000a7c02 */ /* 0x000fe20008000f00 */
[----:B------:R-:W-:Y:S01]  /*10e0*/  IMAD.U32 R6, RZ, RZ, UR4 ;  /* 0x00000004ff067e24 */ /* 0x000fe2000f8e00ff */
[----:B------:R-:W-:Y:S01]  /*10f0*/  MOV R12, 0x1 ;  /* 0x00000001000c7802 */ /* 0x000fe20000000f00 */
[----:B------:R-:W-:-:S02]  /*1100*/  IMAD.U32 R7, RZ, RZ, UR5 ;  /* 0x00000005ff077e24 */ /* 0x000fc4000f8e00ff */
[----:B------:R-:W-:Y:S02]  /*1110*/  IMAD.U32 R11, RZ, RZ, UR7 ;  /* 0x00000007ff0b7e24 */ /* 0x000fe4000f8e00ff */
[----:B------:R-:W-:Y:S02]  /*1120*/  IMAD.MOV.U32 R8, RZ, RZ, 0x1e1 ;  /* 0x000001e1ff087424 */ /* 0x000fe400078e00ff */
[----:B0-----:R-:W-:-:S07]  /*1130*/  IMAD.MOV.U32 R13, RZ, RZ, RZ ;  /* 0x000000ffff0d7224 */ /* 0x001fce00078e00ff */
[----:B------:R-:W-:-:S07]  /*1140*/  LEPC R20, `(.L_x_13) ;  /* 0x000000001014794e */ /* 0x000fce0000000000 */
[----:B-12--5:R-:W-:Y:S05]  /*1150*/  CALL.ABS.NOINC R14 ;  /* 0x000000000e007343 */ /* 0x026fea0003c00000 */
.L_x_13:
[----:B------:R-:W-:-:S06]  /*1160*/  ULOP3.LUT UR4, UR40, 0x1, URZ, 0xfc, !UPT ;  /* 0x0000000128047892 */ /* 0x000fcc000f8efc3f */
[----:B------:R-:W-:-:S05]  /*1170*/  IMAD.U32 R0, RZ, RZ, UR4 ;  /* 0x00000004ff007e24 */ /* 0x000fca000f8e00ff */
[----:B------:R-:W-:-:S13]  /*1180*/  ISETP.NE.AND P0, PT, R0, 0x3, PT ;  /* 0x000000030000780c */ /* 0x000fda0003f05270 */
[----:B------:R-:W-:Y:S05]  /*1190*/  @!P0 BRA `(.L_x_14) ;  /* 0x0000000000048947 */ /* 0x000fea0003800000 */
[----:B------:R-:W-:Y:S01]  /*11a0*/  BPT.TRAP 0x1 ;  /* 0x000000040000795c */ /* 0x000fe20000300000 */
.L_x_14:
[----:B------:R-:W-:Y:S01]  /*11b0*/  IMAD.U32 R0, RZ, RZ, UR38 ;  /* 0x00000026ff007e24 */ /* 0x000fe2000f8e00ff */
[----:B-1----:R-:W-:-:S04]  /*11c0*/  MOV R3, UR39 ;  /* 0x0000002700037c02 */ /* 0x002fc80008000f00 */
[----:B------:R-:W-:Y:S02]  /*11d0*/  LEA R3, R3, UR44, 0x3 ;  /* 0x0000002c03037c11 */ /* 0x000fe4000f8e18ff */
[----:B------:R-:W-:-:S04]  /*11e0*/  SHF.L.U32 R0, R0, 0x1f, RZ ;  /* 0x0000001f00007819 */ /* 0x000fc800000006ff */
[----:B------:R0:W1:Y:S01]  /*11f0*/  SYNCS.PHASECHK.TRANS64.TRYWAIT P1, [R3+URZ], R0 ;  /* 0x00000000030075a7 */ /* 0x000062000802017f */
[----:B------:R-:W-:Y:S05]  /*1200*/  @!P0 BRA `(.L_x_15) ;  /* 0x0000000000048947 */ /* 0x000fea0003800000 */
[----:B------:R-:W-:Y:S01]  /*1210*/  BPT.TRAP 0x1 ;  /* 0x000000040000795c */ /* 0x000fe20000300000 */
.L_x_15:
[----:B-1----:R-:W-:Y:S05]  /*1220*/  @P1 BRA `(.L_x_16) ;  /* 0x0000000000081947 */ /* 0x002fea0003800000 */
[----:B------:R-:W1:Y:S02]  /*1230*/  SYNCS.PHASECHK.TRANS64.TRYWAIT P1, [R3+URZ], R0 ;  /* 0x00000000030075a7 */ /* 0x000e64000802017f */
[----:B-1----:R-:W-:Y:S05]  /*1240*/  @!P1 BRA `(.L_x_17) ;  /* 0x0000022c00bc9947 */ /* 0x002fea0003800000 */
.L_x_16:
[----:B------:R-:W-:-:S04]  /*1250*/  UISETP.LT.AND UP0, UPT, UR42, 0x1, UPT ;  /* 0x000000012a00788c */ /* 0x000fc8000bf01270 */
[----:B------:R-:W-:-:S04]  /*1260*/  USEL UR4, UR42, 0x1, UP0 ;  /* 0x000000012a047887 */ /* 0x000fc80008000000 */
[----:B------:R-:W-:-:S06]  /*1270*/  UIADD3 UR4, UR42, -UR4, URZ ;  /* 0x800000042a047290 */ /* 0x000fcc000fffe03f */
[----:B01----:R-:W-:Y:S01]  /*1280*/  IMAD.U32 R0, RZ, RZ, UR4 ;  /* 0x00000004ff007e24 */ /* 0x003fe2000f8e00ff */
[----:B------:R-:W-:Y:S05]  /*1290*/  WARPSYNC.ALL ;  /* 0x0000000000007948 */ /* 0x000fea0003800000 */
[----:B------:R-:W-:Y:S01]  /*12a0*/  ISETP.GE.AND P1, PT, R0, 0x1, PT ;  /* 0x000000010000780c */ /* 0x000fe20003f26270 */
[----:B------:R-:W-:Y:S01]  /*12b0*/  UIADD3 UR4, UR44, 0x18100, URZ ;  /* 0x000181002c047890 */ /* 0x000fe2000fffe03f */
[----:B------:R-:W-:Y:S01]  /*12c0*/  WARPGROUP.ARRIVE ;  /* 0x00000000000079c5 */ /* 0x000fe20000000000 */
[----:B------:R-:W-:Y:S01]  /*12d0*/  ULOP3.LUT UR8, UR43, 0x10000, URZ, 0xfc, !UPT ;  /* 0x000100002b087892 */ /* 0x000fe2000f8efc3f */
[----:B------:R-:W-:Y:S01]  /*12e0*/  STL [R1+0x2f0], R22 ;  /* 0x0002f01601007387 */ /* 0x000fe20000100800 */
[----:B------:R-:W-:-:S02]  /*12f0*/  USHF.R.U32.HI UR4, URZ, 0x4, UR4 ;  /* 0x000000043f047899 */ /* 0x000fc40008011604 */
[----:B------:R-:W-:Y:S01]  /*1300*/  UIMAD UR6, UR39, 0xc00, UR8 ;  /* 0x00000c00270678a4 */ /* 0x000fe2000f8e0208 */
[----:B------:R-:W-:Y:S01]  /*1310*/  STL [R1+0x2ec], R19 ;  /* 0x0002ec1301007387 */ /* 0x000fe20000100800 */
[----:B------:R-:W-:Y:S01]  /*1320*/  ULOP3.LUT UR4, UR4, 0x3fff, URZ, 0xc0, !UPT ;  /* 0x00003fff04047892 */ /* 0x000fe2000f8ec03f */
[----:B------:R-:W-:Y:S01]  /*1330*/  UMOV UR13, 0x40000040 ;  /* 0x40000040000d7882 */ /* 0x000fe20000000000 */
[----:B------:R-:W-:Y:S02]  /*1340*/  UMOV UR15, 0x40000040 ;  /* 0x40000040000f7882 */ /* 0x000fe40000000000 */
[----:B------:R-:W-:Y:S01]  /*1350*/  ULOP3.LUT UR9, UR4, 0x10000, URZ, 0xfc, !UPT ;  /* 0x0001000004097892 */ /* 0x000fe2000f8efc3f */
[----:B------:R0:W-:Y:S01]  /*1360*/  STL [R1+0x2e8], R17 ;  /* 0x0002e81101007387 */ /* 0x0001e20000100800 */
[----:B------:R-:W-:Y:S02]  /*1370*/  UMOV UR12, UR6 ;  /* 0x00000006000c7c82 */ /* 0x000fe40008000000 */
[----:B------:R-:W-:Y:S01]  /*1380*/  ULEA UR4, UR39, UR9, 0xc ;  /* 0x0000000927047291 */ /* 0x000fe2000f8e603f */
[----:B-----5:R-:W-:Y:S04]  /*1390*/  STL [R1+0x2e4], R16 ;  /* 0x0002e41001007387 */ /* 0x020fe80000100800 */
[----:B------:R1:W-:Y:S02]  /*13a0*/  STL [R1+0x2e0], R2 ;  /* 0x0002e00201007387 */ /* 0x0003e40000100800 */
[----:B------:R-:W-:-:S02]  /*13b0*/  UMOV UR14, UR4 ;  /* 0x00000004000e7c82 */ /* 0x000fc40008000000 */
[----:B------:R-:W-:Y:S01]  /*13c0*/  HGMMA.64x256x16.F32 R24, gdesc[UR12], RZ, !UPT, gsb0 ;  /* 0x03e000000c1879f0 */ /* 0x000fe2000c0008ff */
[----:B------:R4:W-:Y:S01]  /*13d0*/  STL [R1+0x2dc], R0 ;  /* 0x0002dc0001007387 */ /* 0x0009e20000100800 */
[----:B------:R-:W-:Y:S01]  /*13e0*/  UIADD3 UR12, UR6, 0x400, URZ ;  /* 0x00000400060c7890 */ /* 0x000fe2000fffe03f */
[----:B------:R-:W-:Y:S01]  /*13f0*/  UMOV UR13, 0x40000040 ;  /* 0x40000040000d7882 */ /* 0x000fe20000000000 */
[----:B------:R-:W-:Y:S02]  /*1400*/  WARPGROUP.DEPBAR.LE gsb0, 0x0 ;  /* 0x00008000000079c5 */ /* 0x000fe40000010000 */
[----:B------:R-:W-:Y:S01]  /*1410*/  STL.64 [R1], R24 ;  /* 0x0000001801007387 */ /* 0x000fe20000100a00 */
[----:B------:R-:W-:Y:S01]  /*1420*/  MOV R227, R54 ;  /* 0x0000003600e37202 */ /* 0x000fe20000000f00 */
[----:B------:R-:W-:Y:S01]  /*1430*/  IMAD.MOV.U32 R226, RZ, RZ, R55 ;  /* 0x000000ffffe27224 */ /* 0x000fe200078e0037 */
[----:B------:R-:W-:Y:S01]  /*1440*/  MOV R224, R57 ;  /* 0x0000003900e07202 */ /* 0x000fe20000000f00 */
[----:B------:R-:W-:Y:S01]  /*1450*/  STL.64 [R1+0x8], R26 ;  /* 0x0000081a01007387 */ /* 0x000fe20000100a00 */
[----:B------:R-:W-:Y:S01]  /*1460*/  IMAD.MOV.U32 R225, RZ, RZ, R56 ;  /* 0x000000ffffe17224 */ /* 0x000fe200078e0038 */
[----:B------:R-:W-:Y:S01]  /*1470*/  MOV R221, R60 ;  /* 0x0000003c00dd7202 */ /* 0x000fe20000000f00 */
[----:B------:R-:W-:Y:S01]  /*1480*/  IMAD.MOV.U32 R223, RZ, RZ, R58 ;  /* 0x000000ffffdf7224 */ /* 0x000fe200078e003a */
        /* <DEDUP_REMOVED lines=72> */
[----:B0-----:R-:W-:Y:S01]  /*1910*/  MOV R17, R135 ;  /* 0x0000008700117202 */ /* 0x001fe20000000f00 */
[----:B------:R-:W-:Y:S01]  /*1920*/  IMAD.MOV.U32 R189, RZ, RZ, R113 ;  /* 0x000000ffffbd7224 */ /* 0x000fe200078e0071 */
[----:B------:R-:W-:Y:S01]  /*1930*/  MOV R14, R138 ;  /* 0x0000008a000e7202 */ /* 0x000fe20000000f00 */
[----:B------:R-:W-:Y:S01]  /*1940*/  IMAD.MOV.U32 R191, RZ, RZ, R115 ;  /* 0x000000ffffbf7224 */ /* 0x000fe200078e0073 */
[----:B------:R-:W-:Y:S01]  /*1950*/  MOV R11, R141 ;  /* 0x0000008d000b7202 */ /* 0x000fe20000000f00 */
[----:B------:R-:W-:Y:S01]  /*1960*/  IMAD.MOV.U32 R192, RZ, RZ, R116 ;  /* 0x000000ffffc07224 */ /* 0x000fe200078e0074 */
[----:B------:R-:W-:Y:S01]  /*1970*/  MOV R8, R144 ;  /* 0x0000009000087202 */ /* 0x000fe20000000f00 */
[----:B------:R-:W-:Y:S01]  /*1980*/  IMAD.MOV.U32 R194, RZ, RZ, R118 ;  /* 0x000000ffffc27224 */ /* 0x000fe200078e0076 */
[----:B--23--:R-:W-:Y:S01]  /*1990*/  MOV R5, R147 ;  /* 0x0000009300057202 */ /* 0x00cfe20000000f00 */
[----:B------:R-:W-:Y:S01]  /*19a0*/  IMAD.MOV.U32 R195, RZ, RZ, R119 ;  /* 0x000000ffffc37224 */ /* 0x000fe200078e0077 */
[----:B-1----:R-:W-:Y:S01]  /*19b0*/  MOV R2, R150 ;  /* 0x0000009600027202 */ /* 0x002fe20000000f00 */
[----:B------:R-:W-:Y:S01]  /*19c0*/  IMAD.MOV.U32 R197, RZ, RZ, R121 ;  /* 0x000000ffffc57224 */ /* 0x000fe200078e0079 */
[----:B------:R0:W-:Y:S01]  /*19d0*/  STL.64 [R1+0x70], R52 ;  /* 0x0000703401007387 */ /* 0x0001e20000100a00 */
[----:B------:R-:W-:-:S02]  /*19e0*/  IMAD.MOV.U32 R198, RZ, RZ, R122 ;  /* 0x000000ffffc67224 */ /* 0x000fc400078e007a */
[----:B------:R-:W-:Y:S01]  /*19f0*/  IMAD.MOV.U32 R200, RZ, RZ, R124 ;  /* 0x000000ffffc87224 */ /* 0x000fe200078e007c */
[----:B------:R-:W-:Y:S01]  /*1a00*/  STL [R1+0xb78], R163 ;  /* 0x000b78a301007387 */ /* 0x000fe20000100800 */
[----:B------:R-:W-:Y:S02]  /*1a10*/  IMAD.MOV.U32 R201, RZ, RZ, R125 ;  /* 0x000000ffffc97224 */ /* 0x000fe400078e007d */
[----:B------:R-:W-:Y:S02]  /*1a20*/  IMAD.MOV.U32 R203, RZ, RZ, R127 ;  /* 0x000000ffffcb7224 */ /* 0x000fe400078e007f */
[----:B------:R-:W-:Y:S02]  /*1a30*/  IMAD.MOV.U32 R204, RZ, RZ, R128 ;  /* 0x000000ffffcc7224 */ /* 0x000fe400078e0080 */
[----:B------:R-:W-:Y:S02]  /*1a40*/  IMAD.MOV.U32 R22, RZ, RZ, R130 ;  /* 0x000000ffff167224 */ /* 0x000fe400078e0082 */
[----:B------:R-:W-:-:S02]  /*1a50*/  IMAD.MOV.U32 R21, RZ, RZ, R131 ;  /* 0x000000ffff157224 */ /* 0x000fc400078e0083 */
[----:B------:R-:W-:Y:S02]  /*1a60*/  IMAD.MOV.U32 R19, RZ, RZ, R133 ;  /* 0x000000ffff137224 */ /* 0x000fe400078e0085 */
        /* <DEDUP_REMOVED lines=11> */
[----:B----4-:R-:W-:Y:S02]  /*1b20*/  IMAD.MOV.U32 R0, RZ, RZ, R151 ;  /* 0x000000ffff007224 */ /* 0x010fe400078e0097 */
[----:B0-----:R-:W-:-:S06]  /*1b30*/  WARPGROUP.ARRIVE ;  /* 0x00000000000079c5 */ /* 0x001fcc0000000000 */
[----:B------:R-:W-:Y:S03]  /*1b40*/  HGMMA.64x256x16.F32 R24, gdesc[UR12], RZ, !UPT, gsb0 ;  /* 0x03e000000c1879f0 */ /* 0x000fe6000c0008ff */
[----:B------:R-:W-:Y:S02]  /*1b50*/  WARPGROUP.DEPBAR.LE gsb0, 0x0 ;  /* 0x00008000000079c5 */ /* 0x000fe40000010000 */
[----:B------:R-:W-:Y:S04]  /*1b60*/  STL.64 [R1+0xb70], R150 ;  /* 0x000b709601007387 */ /* 0x000fe80000100a00 */
        /* <DEDUP_REMOVED lines=24> */
[----:B------:R0:W-:Y:S04]  /*1cf0*/  STL.64 [R1+0xaa8], R100 ;  /* 0x000aa86401007387 */ /* 0x0001e80000100a00 */
[----:B0-----:R-:W2:Y:S04]  /*1d00*/  LDL.LU R100, [R1] ;  /* 0x0000000001647983 */ /* 0x001ea80000300800 */
[----:B------:R-:W2:Y:S04]  /*1d10*/  LDL.LU R101, [R1+0x4] ;  /* 0x0000040001657983 */ /* 0x000ea80000300800 */
        /* <DEDUP_REMOVED lines=27> */
[----:B------:R-:W2:Y:S01]  /*1ed0*/  LDL.LU R129, [R1+0x74] ;  /* 0x0000740001817983 */ /* 0x000ea20000300800 */
        /* <DEDUP_REMOVED lines=31> */
[----:B------:R-:W-:Y:S01]  /*20d0*/  UIADD3 UR12, UR6, 0x2, URZ ;  /* 0x00000002060c7890 */ /* 0x000fe2000fffe03f */
[----:B------:R-:W-:Y:S01]  /*20e0*/  IMAD.MOV.U32 R206, RZ, RZ, R22 ;  /* 0x000000ffffce7224 */ /* 0x000fe200078e0016 */
[----:B------:R-:W-:Y:S01]  /*20f0*/  UIADD3 UR14, UR4, 0x2, URZ ;  /* 0x00000002040e7890 */ /* 0x000fe2000fffe03f */
[----:B------:R-:W-:Y:S01]  /*2100*/  IMAD.MOV.U32 R208, RZ, RZ, R20 ;  /* 0x000000ffffd07224 */ /* 0x000fe200078e0014 */
[----:B------:R-:W-:Y:S01]  /*2110*/  UMOV UR13, 0x40000040 ;  /* 0x40000040000d7882 */ /* 0x000fe20000000000 */
[----:B------:R-:W-:Y:S01]  /*2120*/  IMAD.MOV.U32 R209, RZ, RZ, R19 ;  /* 0x000000ffffd17224 */ /* 0x000fe200078e0013 */
[----:B------:R-:W-:Y:S01]  /*2130*/  UMOV UR15, 0x40000040 ;  /* 0x40000040000f7882 */ /* 0x000fe20000000000 */
        /* <DEDUP_REMOVED lines=11> */
[----:B------:R-:W-:-:S06]  /*21f0*/  IMAD.MOV.U32 R227, RZ, RZ, R0 ;  /* 0x000000ffffe37224 */ /* 0x000fcc00078e0000 */
[----:B--2---:R-:W-:-:S06]  /*2200*/  WARPGROUP.ARRIVE ;  /* 0x00000000000079c5 */ /* 0x004fcc0000000000 */
[----:B------:R-:W-:Y:S03]  /*2210*/  HGMMA.64x256x16.F32 R100, gdesc[UR12], R100, gsb0 ;  /* 0x03e000000c6479f0 */ /* 0x000fe60008000864 */
[----:B------:R-:W-:Y:S02]  /*2220*/  WARPGROUP.DEPBAR.LE gsb0, 0x0 ;  /* 0x00008000000079c5 */ /* 0x000fe40000010000 */
[----:B------:R-:W-:Y:S04]  /*2230*/  STL.64 [R1], R100 ;  /* 0x0000006401007387 */ /* 0x000fe80000100a00 */
        /* <DEDUP_REMOVED lines=63> */
[----:B0-----:R-:W2:Y:S04]  /*2630*/  LDL.LU R163, [R1+0xb78] ;  /* 0x000b780001a37983 */ /* 0x001ea80000300800 */
[----:B------:R-:W3:Y:S04]  /*2640*/  LDL.LU.64 R150, [R1+0xb70] ;  /* 0x000b700001967983 */ /* 0x000ee80000300a00 */
        /* <DEDUP_REMOVED lines=24> */
[----:B------:R-:W3:Y:S01]  /*27d0*/  LDL.LU.64 R100, [R1+0xaa8] ;  /* 0x000aa80001647983 */ /* 0x000ee20000300a00 */
[----:B------:R-:W-:Y:S01]  /*27e0*/  UIADD3 UR12, UR6, 0x402, URZ ;  /* 0x00000402060c7890 */ /* 0x000fe2000fffe03f */
[----:B------:R-:W-:Y:S01]  /*27f0*/  UMOV UR13, 0x40000040 ;  /* 0x40000040000d7882 */ /* 0x000fe20000000000 */
[----:B---3--:R-:W-:-:S07]  /*2800*/  WARPGROUP.ARRIVE ;  /* 0x00000000000079c5 */ /* 0x008fce0000000000 */
[----:B------:R-:W-:Y:S03]  /*2810*/  HGMMA.64x256x16.F32 R24, gdesc[UR12], R24, gsb0 ;  /* 0x03e000000c1879f0 */ /* 0x000fe60008000818 */
        /* <DEDUP_REMOVED lines=65> */
[----:B0-----:R-:W3:Y:S04]  /*2c30*/  LDL.LU.64 R24, [R1] ;  /* 0x0000000001187983 */ /* 0x001ee80000300a00 */
        /* <DEDUP_REMOVED lines=63> */
[----:B------:R-:W-:-:S02]  /*3030*/  UIADD3 UR12, UR6, 0x4, URZ ;  /* 0x00000004060c7890 */ /* 0x000fc4000fffe03f */
[----:B------:R-:W-:Y:S01]  /*3040*/  UIADD3 UR14, UR4, 0x4, URZ ;  /* 0x00000004040e7890 */ /* 0x000fe2000fffe03f */
[----:B------:R-:W-:Y:S01]  /*3050*/  UMOV UR13, 0x40000040 ;  /* 0x40000040000d7882 */ /* 0x000fe20000000000 */
[----:B------:R-:W-:Y:S01]  /*3060*/  UMOV UR15, 0x40000040 ;  /* 0x40000040000f7882 */ /* 0x000fe20000000000 */
[----:B---3--:R-:W-:-:S06]  /*3070*/  WARPGROUP.ARRIVE ;  /* 0x00000000000079c5 */ /* 0x008fcc0000000000 */
[----:B------:R-:W-:Y:S03]  /*3080*/  HGMMA.64x256x16.F32 R24, gdesc[UR12], R24, gsb0 ;  /* 0x03e000000c1879f0 */ /* 0x000fe60008000818 */
        /* <DEDUP_REMOVED lines=57> */
[----:B------:R0:W-:Y:S01]  /*3420*/  STL.64 [R1+0x70], R52 ;  /* 0x0000703401007387 */ /* 0x0001e20000100a00 */
[----:B------:R-:W-:Y:S01]  /*3430*/  IMAD.MOV.U32 R186, RZ, RZ, R110 ;  /* 0x000000ffffba7224 */ /* 0x000fe200078e006e */
[----:B------:R-:W-:Y:S01]  /*3440*/  MOV R181, R105 ;  /* 0x0000006900b57202 */ /* 0x000fe20000000f00 */
[----:B------:R-:W-:Y:S01]  /*3450*/  IMAD.MOV.U32 R185, RZ, RZ, R109 ;  /* 0x000000ffffb97224 */ /* 0x000fe200078e006d */
[----:B------:R-:W3:Y:S01]  /*3460*/  LDL.LU.64 R150, [R1+0xaa0] ;  /* 0x000aa00001967983 */ /* 0x000ee20000300a00 */
        /* <DEDUP_REMOVED lines=68> */
[----:B------:R-:W-:-:S02]  /*38b0*/  IMAD.MOV.U32 R225, RZ, RZ, R56 ;  /* 0x000000ffffe17224 */ /* 0x000fc400078e0038 */
[----:B------:R-:W-:Y:S01]  /*38c0*/  IMAD.MOV.U32 R226, RZ, RZ, R55 ;  /* 0x000000ffffe27224 */ /* 0x000fe200078e0037 */
        /* <DEDUP_REMOVED lines=31> */
[----:B0-----:R-:W3:Y:S04]  /*3ac0*/  LDL.LU.64 R52, [R1+0x918] ;  /* 0x0009180001347983 */ /* 0x001ee80000300a00 */
        /* <DEDUP_REMOVED lines=15> */
[----:B------:R-:W-:-:S02]  /*3bc0*/  UMOV UR13, 0x40000040 ;  /* 0x40000040000d7882 */ /* 0x000fc40000000000 */
[----:B--2---:R-:W-:Y:S01]  /*3bd0*/  STL [R1+0x8a0], R163 ;  /* 0x0008a0a301007387 */ /* 0x004fe20000100800 */
[----:B---3--:R-:W-:-:S06]  /*3be0*/  WARPGROUP.ARRIVE ;  /* 0x00000000000079c5 */ /* 0x008fcc0000000000 */
        /* <DEDUP_REMOVED lines=103> */
[----:B------:R-:W-:Y:S01]  /*4260*/  IMAD.MOV.U32 R227, RZ, RZ, R0 ;  /* 0x000000ffffe37224 */ /* 0x000fe200078e0000 */
[----:B------:R-:W-:Y:S02]  /*4270*/  UIADD3 UR12, UR6, 0x6, URZ ;  /* 0x00000006060c7890 */ /* 0x000fe4000fffe03f */
[----:B------:R-:W-:Y:S01]  /*4280*/  UIADD3 UR14, UR4, 0x6, URZ ;  /* 0x00000006040e7890 */ /* 0x000fe2000fffe03f */
[----:B------:R-:W-:Y:S01]  /*4290*/  UMOV UR13, 0x40000040 ;  /* 0x40000040000d7882 */ /* 0x000fe20000000000 */
[----:B------:R-:W-:Y:S01]  /*42a0*/  UMOV UR15, 0x40000040 ;  /* 0x40000040000f7882 */ /* 0x000fe20000000000 */
        /* <DEDUP_REMOVED lines=244> */
[----:B------:R-:W-:Y:S01]  /*51f0*/  STL.64 [R1+0x50], R44 ;  /* 0x0000502c01007387 */ /* 0x000fe20000100a00 */
[----:B------:R-:W-:-:S03]  /*5200*/  MOV R2, R150 ;  /* 0x0000009600027202 */ /* 0x000fc60000000f00 */
[----:B------:R-:W-:Y:S01]  /*5210*/  STL.64 [R1+0x58], R46 ;  /* 0x0000582e01007387 */ /* 0x000fe20000100a00 */
[----:B------:R-:W-:-:S03]  /*5220*/  IMAD.MOV.U32 R0, RZ, RZ, R151 ;  /* 0x000000ffff007224 */ /* 0x000fc600078e0097 */
[----:B------:R-:W-:Y:S01]  /*5230*/  STL.64 [R1+0x60], R48 ;  /* 0x0000603001007387 */ /* 0x000fe20000100a00 */
[----:B------:R-:W-:-:S03]  /*5240*/  IMAD.MOV.U32 R4, RZ, RZ, R148 ;  /* 0x000000ffff047224 */ /* 0x000fc600078e0094 */
[----:B------:R-:W-:Y:S01]  /*5250*/  STL.64 [R1+0x68], R50 ;  /* 0x0000683201007387 */ /* 0x000fe20000100a00 */
[----:B------:R-:W-:Y:S01]  /*5260*/  IMAD.MOV.U32 R3, RZ, RZ, R149 ;  /* 0x000000ffff037224 */ /* 0x000fe200078e0095 */
[----:B------:R-:W-:Y:S02]  /*5270*/  MOV R5, R147 ;  /* 0x0000009300057202 */ /* 0x000fe40000000f00 */
[----:B------:R0:W-:Y:S01]  /*5280*/  STL.64 [R1+0x70], R52 ;  /* 0x0000703401007387 */ /* 0x0001e20000100a00 */
[----:B------:R-:W-:Y:S01]  /*5290*/  IMAD.MOV.U32 R6, RZ, RZ, R146 ;  /* 0x000000ffff067224 */ /* 0x000fe200078e0092 */
[----:B------:R-:W-:Y:S02]  /*52a0*/  MOV R8, R144 ;  /* 0x0000009000087202 */ /* 0x000fe40000000f00 */
[----:B------:R-:W3:Y:S01]  /*52b0*/  LDL.LU.64 R150, [R1+0x7c8] ;  /* 0x0007c80001967983 */ /* 0x000ee20000300a00 */
[----:B------:R-:W-:-:S03]  /*52c0*/  IMAD.MOV.U32 R7, RZ, RZ, R145 ;  /* 0x000000ffff077224 */ /* 0x000fc600078e0091 */
[----:B------:R-:W3:Y:S01]  /*52d0*/  LDL.LU.64 R148, [R1+0x7c0] ;  /* 0x0007c00001947983 */ /* 0x000ee20000300a00 */
[----:B------:R-:W-:Y:S01]  /*52e0*/  IMAD.MOV.U32 R10, RZ, RZ, R142 ;  /* 0x000000ffff0a7224 */ /* 0x000fe200078e008e */
[----:B------:R-:W-:Y:S01]  /*52f0*/  MOV R11, R141 ;  /* 0x0000008d000b7202 */ /* 0x000fe20000000f00 */
[----:B------:R-:W-:Y:S01]  /*5300*/  IMAD.MOV.U32 R9, RZ, RZ, R143 ;  /* 0x000000ffff097224 */ /* 0x000fe200078e008f */
[----:B------:R-:W3:Y:S01]  /*5310*/  LDL.LU.64 R146, [R1+0x7b8] ;  /* 0x0007b80001927983 */ /* 0x000ee20000300a00 */
        /* <DEDUP_REMOVED lines=767> */
[----:B------:R-:W-:Y:S01]  /*8310*/  IMAD.MOV.U32 R214, RZ, RZ, R18 ;  /* 0x000000ffffd67224 */ /* 0x000fe200078e0012 */
[----:B------:R0:W5:Y:S01]  /*8320*/  LDL.LU R22, [R1+0x2f0] ;  /* 0x0002f00001167983 */ /* 0x0001620000300800 */
[----:B------:R-:W-:-:S02]  /*8330*/  IMAD.MOV.U32 R215, RZ, RZ, R15 ;  /* 0x000000ffffd77224 */ /* 0x000fc400078e000f */
[----:B------:R-:W-:Y:S01]  /*8340*/  IMAD.MOV.U32 R217, RZ, RZ, R13 ;  /* 0x000000ffffd97224 */ /* 0x000fe200078e000d */
[----:B------:R0:W5:Y:S01]  /*8350*/  LDL.LU R19, [R1+0x2ec] ;  /* 0x0002ec0001137983 */ /* 0x0001620000300800 */
[----:B------:R-:W-:Y:S02]  /*8360*/  IMAD.MOV.U32 R218, RZ, RZ, R12 ;  /* 0x000000ffffda7224 */ /* 0x000fe400078e000c */
[----:B------:R-:W-:Y:S01]  /*8370*/  IMAD.MOV.U32 R220, RZ, RZ, R10 ;  /* 0x000000ffffdc7224 */ /* 0x000fe200078e000a */
[----:B------:R0:W5:Y:S01]  /*8380*/  LDL.LU R17, [R1+0x2e8] ;  /* 0x0002e80001117983 */ /* 0x0001620000300800 */
[----:B------:R-:W-:Y:S02]  /*8390*/  IMAD.MOV.U32 R221, RZ, RZ, R9 ;  /* 0x000000ffffdd7224 */ /* 0x000fe400078e0009 */
[----:B------:R-:W-:Y:S01]  /*83a0*/  IMAD.MOV.U32 R223, RZ, RZ, R7 ;  /* 0x000000ffffdf7224 */ /* 0x000fe200078e0007 */
[----:B------:R0:W5:Y:S01]  /*83b0*/  LDL.LU R16, [R1+0x2e4] ;  /* 0x0002e40001107983 */ /* 0x0001620000300800 */
[----:B------:R-:W-:-:S02]  /*83c0*/  IMAD.MOV.U32 R224, RZ, RZ, R6 ;  /* 0x000000ffffe07224 */ /* 0x000fc400078e0006 */
[----:B------:R-:W-:Y:S01]  /*83d0*/  IMAD.MOV.U32 R226, RZ, RZ, R4 ;  /* 0x000000ffffe27224 */ /* 0x000fe200078e0004 */
[----:B------:R0:W5:Y:S01]  /*83e0*/  LDL.LU R2, [R1+0x2e0] ;  /* 0x0002e00001027983 */ /* 0x0001620000300800 */
[----:B------:R-:W-:-:S03]  /*83f0*/  IMAD.MOV.U32 R227, RZ, RZ, R3 ;  /* 0x000000ffffe37224 */ /* 0x000fc600078e0003 */
[----:B------:R0:W5:Y:S03]  /*8400*/  LDL.LU R0, [R1+0x2dc] ;  /* 0x0002dc0001007983 */ /* 0x0001660000300800 */
        /* <DEDUP_REMOVED lines=67> */
[----:B-1----:R0:W5:Y:S04]  /*8840*/  LDL.LU R163, [R1+0x2d8] ;  /* 0x0002d80001a37983 */ /* 0x0021680000300800 */
[----:B------:R-:W2:Y:S04]  /*8850*/  LDL.LU.64 R150, [R1+0x2d0] ;  /* 0x0002d00001967983 */ /* 0x000ea80000300a00 */
        /* <DEDUP_REMOVED lines=24> */
[----:B------:R-:W2:Y:S01]  /*89e0*/  LDL.LU.64 R100, [R1+0x208] ;  /* 0x0002080001647983 */ /* 0x000ea20000300a00 */
[----:B------:R-:W-:Y:S01]  /*89f0*/  UIADD3 UR12, UR6, 0xa06, URZ ;  /* 0x00000a06060c7890 */ /* 0x000fe2000fffe03f */
[----:B------:R-:W-:Y:S01]  /*8a00*/  UMOV UR13, 0x40000040 ;  /* 0x40000040000d7882 */ /* 0x000fe20000000000 */
[----:B--2---:R-:W-:-:S07]  /*8a10*/  WARPGROUP.ARRIVE ;  /* 0x00000000000079c5 */ /* 0x004fce0000000000 */
[----:B------:R-:W-:Y:S03]  /*8a20*/  HGMMA.64x256x16.F32 R24, gdesc[UR12], R24, gsb0 ;  /* 0x03e000000c1879f0 */ /* 0x000fe60008000818 */
[----:B------:R-:W-:Y:S02]  /*8a30*/  WARPGROUP.DEPBAR.LE gsb0, 0x0 ;  /* 0x00008000000079c5 */ /* 0x000fe40000010000 */
[----:B0-----:R-:W-:Y:S05]  /*8a40*/  @!P1 BRA `(.L_x_18) ;  /* 0x0000008400749947 */ /* 0x001fea0003800000 */
[----:B------:R-:W-:Y:S02]  /*8a50*/  UIADD3 UR10, UR39, 0x1, URZ ;  /* 0x00000001270a7890 */ /* 0x000fe4000fffe03f */
[----:B------:R-:W-:Y:S02]  /*8a60*/  UMOV UR11, UR39 ;  /* 0x00000027000b7c82 */ /* 0x000fe40008000000 */
[----:B------:R-:W-:-:S04]  /*8a70*/  UISETP.NE.AND UP0, UPT, UR10, 0x2, UPT ;  /* 0x000000020a00788c */ /* 0x000fc8000bf05270 */
[----:B------:R-:W-:Y:S02]  /*8a80*/  USEL UR15, URZ, 0x1, UP0 ;  /* 0x000000013f0f7887 */ /* 0x000fe40008000000 */
[----:B------:R-:W-:Y:S02]  /*8a90*/  USEL UR10, UR10, URZ, UP0 ;  /* 0x0000003f0a0a7287 */ /* 0x000fe40008000000 */
[----:B------:R-:W-:-:S12]  /*8aa0*/  ULOP3.LUT UR15, UR38, UR15, URZ, 0x3c, !UPT ;  /* 0x0000000f260f7292 */ /* 0x000fd8000f8e3c3f */
.L_x_25:
[----:B------:R-:W-:Y:S05]  /*8ab0*/  @!P0 BRA `(.L_x_19) ;  /* 0x0000000000048947 */ /* 0x000fea0003800000 */
[----:B------:R-:W-:Y:S01]  /*8ac0*/  BPT.TRAP 0x1 ;  /* 0x000000040000795c */ /* 0x000fe20000300000 */
.L_x_19:
[----:B------:R-:W0:Y:S01]  /*8ad0*/  S2UR UR4, SR_CgaCtaId ;  /* 0x00000000000479c3 */ /* 0x000e220000008800 */
[----:B------:R-:W-:Y:S01]  /*8ae0*/  UMOV UR12, 0x400 ;  /* 0x00000400000c7882 */ /* 0x000fe20000000000 */
[----:B------:R-:W-:-:S04]  /*8af0*/  MOV R3, UR15 ;  /* 0x0000000f00037c02 */ /* 0x000fc80008000f00 */
[----:B------:R-:W-:Y:S01]  /*8b00*/  SHF.L.U32 R3, R3, 0x1f, RZ ;  /* 0x0000001f03037819 */ /* 0x000fe200000006ff */
[----:B0-----:R-:W-:-:S04]  /*8b10*/  ULEA UR12, UR4, UR12, 0x18 ;  /* 0x0000000c040c7291 */ /* 0x001fc8000f8ec03f */
[----:B------:R-:W-:-:S09]  /*8b20*/  ULEA UR4, UR10, UR12, 0x3 ;  /* 0x0000000c0a047291 */ /* 0x000fd2000f8e183f */
[----:B------:R0:W1:Y:S01]  /*8b30*/  SYNCS.PHASECHK.TRANS64.TRYWAIT P1, [UR4], R3 ;  /* 0x00000003ff0075a7 */ /* 0x0000620008020144 */
[----:B------:R-:W-:Y:S05]  /*8b40*/  @!P0 BRA `(.L_x_20) ;  /* 0x0000000000048947 */ /* 0x000fea0003800000 */
[----:B------:R-:W-:Y:S01]  /*8b50*/  BPT.TRAP 0x1 ;  /* 0x000000040000795c */ /* 0x000fe20000300000 */
.L_x_20:
[----:B-1----:R-:W-:Y:S05]  /*8b60*/  @P1 BRA `(.L_x_21) ;  /* 0x0000000000081947 */ /* 0x002fea0003800000 */
[----:B------:R-:W1:Y:S02]  /*8b70*/  SYNCS.PHASECHK.TRANS64.TRYWAIT P1, [UR4], R3 ;  /* 0x00000003ff0075a7 */ /* 0x000e640008020144 */
[----:B-1----:R-:W-:Y:S05]  /*8b80*/  @!P1 BRA `(.L_x_22) ;  /* 0x000001b400809947 */ /* 0x002fea0003800000 */
.L_x_21:
        /* <DEDUP_REMOVED lines=64> */
[----:B--2---:R-:W2:Y:S04]  /*8f90*/  LDL.LU.64 R24, [R1] ;  /* 0x0000000001187983 */ /* 0x004ea80000300a00 */
        /* <DEDUP_REMOVED lines=63> */
[----:B------:R-:W-:-:S02]  /*9390*/  UIMAD UR14, UR10, 0xc00, UR8 ;  /* 0x00000c000a0e78a4 */ /* 0x000fc4000f8e0208 */
[----:B------:R-:W-:Y:S01]  /*93a0*/  ULEA UR13, UR10, UR9, 0xc ;  /* 0x000000090a0d7291 */ /* 0x000fe2000f8e603f */
[----:B-----5:R-:W-:Y:S01]  /*93b0*/  STL [R1+0x2f0], R22 ;  /* 0x0002f01601007387 */ /* 0x020fe20000100800 */
[----:B------:R-:W-:Y:S01]  /*93c0*/  UMOV UR5, 0x40000040 ;  /* 0x4000004000057882 */ /* 0x000fe20000000000 */
[----:B------:R-:W-:Y:S02]  /*93d0*/  UMOV UR7, 0x40000040 ;  /* 0x4000004000077882 */ /* 0x000fe40000000000 */
[----:B------:R-:W-:Y:S01]  /*93e0*/  UMOV UR4, UR14 ;  /* 0x0000000e00047c82 */ /* 0x000fe20008000000 */
[----:B------:R-:W-:Y:S01]  /*93f0*/  STL [R1+0x2ec], R19 ;  /* 0x0002ec1301007387 */ /* 0x000fe20000100800 */
[----:B------:R-:W-:-:S03]  /*9400*/  UMOV UR6, UR13 ;  /* 0x0000000d00067c82 */ /* 0x000fc60008000000 */
[----:B------:R-:W-:Y:S04]  /*9410*/  STL [R1+0x2e8], R17 ;  /* 0x0002e81101007387 */ /* 0x000fe80000100800 */
[----:B------:R-:W-:Y:S04]  /*9420*/  STL [R1+0x2e4], R16 ;  /* 0x0002e41001007387 */ /* 0x000fe80000100800 */
[----:B------:R3:W-:Y:S04]  /*9430*/  STL [R1+0x2e0], R2 ;  /* 0x0002e00201007387 */ /* 0x0007e80000100800 */
[----:B------:R4:W-:Y:S01]  /*9440*/  STL [R1+0x2dc], R0 ;  /* 0x0002dc0001007387 */ /* 0x0009e20000100800 */
[----:B--2---:R-:W-:-:S06]  /*9450*/  WARPGROUP.ARRIVE ;  /* 0x00000000000079c5 */ /* 0x004fcc0000000000 */
[----:B------:R-:W-:Y:S03]  /*9460*/  HGMMA.64x256x16.F32 R24, gdesc[UR4], R24, gsb0 ;  /* 0x03e00000041879f0 */ /* 0x000fe60008000818 */
[----:B------:R-:W-:Y:S02]  /*9470*/  WARPGROUP.DEPBAR.LE gsb0, 0x0 ;  /* 0x00008000000079c5 */ /* 0x000fe40000010000 */
[----:B------:R-:W-:Y:S01]  /*9480*/  STL.64 [R1], R24 ;  /* 0x0000001801007387 */ /* 0x000fe20000100a00 */
[----:B---3--:R-:W-:Y:S01]  /*9490*/  IMAD.MOV.U32 R2, RZ, RZ, R150 ;  /* 0x000000ffff027224 */ /* 0x008fe200078e0096 */
[----:B01----:R-:W-:Y:S01]  /*94a0*/  MOV R3, R149 ;  /* 0x0000009500037202 */ /* 0x003fe20000000f00 */
[----:B----4-:R-:W-:Y:S01]  /*94b0*/  IMAD.MOV.U32 R0, RZ, RZ, R151 ;  /* 0x000000ffff007224 */ /* 0x010fe200078e0097 */
        /* <DEDUP_REMOVED lines=56> */
[----:B------:R-:W2:Y:S01]  /*9840*/  LDL.LU.64 R150, [R1+0xd78] ;  /* 0x000d780001967983 */ /* 0x000ea20000300a00 */
        /* <DEDUP_REMOVED lines=68> */
[----:B------:R-:W-:-:S02]  /*9c90*/  IMAD.MOV.U32 R227, RZ, RZ, R54 ;  /* 0x000000ffffe37224 */ /* 0x000fc400078e0036 */
[----:B------:R-:W-:Y:S01]  /*9ca0*/  IMAD.MOV.U32 R226, RZ, RZ, R55 ;  /* 0x000000ffffe27224 */ /* 0x000fe200078e0037 */
        /* <DEDUP_REMOVED lines=31> */
[----:B0-----:R-:W2:Y:S04]  /*9ea0*/  LDL.LU.64 R52, [R1+0xbf0] ;  /* 0x000bf00001347983 */ /* 0x001ea80000300a00 */
        /* <DEDUP_REMOVED lines=15> */
[----:B------:R-:W-:-:S02]  /*9fa0*/  UMOV UR5, 0x40000040 ;  /* 0x4000004000057882 */ /* 0x000fc40000000000 */
[----:B------:R-:W-:Y:S01]  /*9fb0*/  STL [R1+0xb78], R163 ;  /* 0x000b78a301007387 */ /* 0x000fe20000100800 */
[----:B--2---:R-:W-:-:S06]  /*9fc0*/  WARPGROUP.ARRIVE ;  /* 0x00000000000079c5 */ /* 0x004fcc0000000000 */
        /* <DEDUP_REMOVED lines=353> */
[----:B------:R-:W-:-:S03]  /*b5e0*/  IMAD.MOV.U32 R2, RZ, RZ, R150 ;  /* 0x000000ffff027224 */ /* 0x000fc600078e0096 */
[----:B------:R-:W-:Y:S01]  /*b5f0*/  STL.64 [R1+0x58], R46 ;  /* 0x0000582e01007387 */ /* 0x000fe20000100a00 */
[----:B------:R-:W-:-:S03]  /*b600*/  IMAD.MOV.U32 R0, RZ, RZ, R151 ;  /* 0x000000ffff007224 */ /* 0x000fc600078e0097 */
[----:B------:R-:W-:Y:S01]  /*b610*/  STL.64 [R1+0x60], R48 ;  /* 0x0000603001007387 */ /* 0x000fe20000100a00 */
[----:B------:R-:W-:Y:S01]  /*b620*/  IMAD.MOV.U32 R4, RZ, RZ, R148 ;  /* 0x000000ffff047224 */ /* 0x000fe200078e0094 */
[----:B------:R-:W-:Y:S02]  /*b630*/  MOV R3, R149 ;  /* 0x0000009500037202 */ /* 0x000fe40000000f00 */
[----:B------:R-:W-:Y:S01]  /*b640*/  STL.64 [R1+0x68], R50 ;  /* 0x0000683201007387 */ /* 0x000fe20000100a00 */
[----:B------:R-:W-:Y:S01]  /*b650*/  MOV R6, R146 ;  /* 0x0000009200067202 */ /* 0x000fe20000000f00 */
[----:B------:R-:W-:Y:S02]  /*b660*/  IMAD.MOV.U32 R5, RZ, RZ, R147 ;  /* 0x000000ffff057224 */ /* 0x000fe400078e0093 */
[----:B------:R0:W-:Y:S01]  /*b670*/  STL.64 [R1+0x70], R52 ;  /* 0x0000703401007387 */ /* 0x0001e20000100a00 */
[----:B------:R-:W-:-:S03]  /*b680*/  IMAD.MOV.U32 R8, RZ, RZ, R144 ;  /* 0x000000ffff087224 */ /* 0x000fc600078e0090 */
[----:B------:R-:W3:Y:S01]  /*b690*/  LDL.LU.64 R150, [R1+0xaa0] ;  /* 0x000aa00001967983 */ /* 0x000ee20000300a00 */
[----:B------:R-:W-:Y:S01]  /*b6a0*/  IMAD.MOV.U32 R7, RZ, RZ, R145 ;  /* 0x000000ffff077224 */ /* 0x000fe200078e0091 */
[----:B------:R-:W-:Y:S02]  /*b6b0*/  MOV R9, R143 ;  /* 0x0000008f00097202 */ /* 0x000fe40000000f00 */
        /* <DEDUP_REMOVED lines=132> */
[----:B------:R-:W-:Y:S02]  /*bf00*/  IMAD.MOV.U32 R227, RZ, RZ, R54 ;  /* 0x000000ffffe37224 */ /* 0x000fe400078e0036 */
[----:B------:R-:W-:Y:S01]  /*bf10*/  IMAD.MOV.U32 R226, RZ, RZ, R55 ;  /* 0x000000ffffe27224 */ /* 0x000fe200078e0037 */
        /* <DEDUP_REMOVED lines=379> */
[----:B------:R-:W-:Y:S01]  /*d6d0*/  MOV R4, R148 ;  /* 0x0000009400047202 */ /* 0x000fe20000000f00 */
[----:B------:R-:W-:Y:S02]  /*d6e0*/  IMAD.MOV.U32 R3, RZ, RZ, R149 ;  /* 0x000000ffff037224 */ /* 0x000fe400078e0095 */
        /* <DEDUP_REMOVED lines=268> */
[----:B------:R-:W-:-:S02]  /*e7b0*/  UIADD3 UR4, UR14, 0x602, URZ ;  /* 0x000006020e047890 */ /* 0x000fc4000fffe03f */
        /* <DEDUP_REMOVED lines=258> */
[----:B------:R-:W-:Y:S01]  /*f7e0*/  MOV R10, R144 ;  /* 0x00000090000a7202 */ /* 0x000fe20000000f00 */
[----:B------:R-:W-:-:S02]  /*f7f0*/  IMAD.MOV.U32 R9, RZ, RZ, R145 ;  /* 0x000000ffff097224 */ /* 0x000fc400078e0091 */
[----:B------:R-:W3:Y:S01]  /*f800*/  LDL.LU.64 R150, [R1+0x4f0] ;  /* 0x0004f00001967983 */ /* 0x000ee20000300a00 */
[----:B------:R-:W-:Y:S01]  /*f810*/  MOV R12, R142 ;  /* 0x0000008e000c7202 */ /* 0x000fe20000000f00 */
[----:B------:R-:W-:Y:S02]  /*f820*/  IMAD.MOV.U32 R11, RZ, RZ, R143 ;  /* 0x000000ffff0b7224 */ /* 0x000fe400078e008f */
[----:B------:R-:W3:Y:S01]  /*f830*/  LDL.LU.64 R148, [R1+0x4e8] ;  /* 0x0004e80001947983 */ /* 0x000ee20000300a00 */
[----:B------:R-:W-:Y:S01]  /*f840*/  MOV R14, R140 ;  /* 0x0000008c000e7202 */ /* 0x000fe20000000f00 */
[----:B------:R-:W-:Y:S02]  /*f850*/  IMAD.MOV.U32 R13, RZ, RZ, R141 ;  /* 0x000000ffff0d7224 */ /* 0x000fe400078e008d */
[----:B------:R-:W3:Y:S01]  /*f860*/  LDL.LU.64 R146, [R1+0x4e0] ;  /* 0x0004e00001927983 */ /* 0x000ee20000300a00 */
        /* <DEDUP_REMOVED lines=250> */
[----:B------:R0:W5:Y:S01]  /*10810*/  LDL.LU R22, [R1+0x2f0] ;  /* 0x0002f00001167983 */ /* 0x0001620000300800 */
[----:B------:R-:W-:Y:S01]  /*10820*/  UIADD3 UR6, UR13, 0x806, URZ ;  /* 0x000008060d067890 */ /* 0x000fe2000fffe03f */
[----:B------:R-:W-:Y:S01]  /*10830*/  UMOV UR5, 0x40000040 ;  /* 0x4000004000057882 */ /* 0x000fe20000000000 */
[----:B------:R-:W-:Y:S01]  /*10840*/  UMOV UR7, 0x40000040 ;  /* 0x4000004000077882 */ /* 0x000fe20000000000 */
[----:B------:R0:W5:Y:S04]  /*10850*/  LDL.LU R19, [R1+0x2ec] ;  /* 0x0002ec0001137983 */ /* 0x0001680000300800 */
[----:B------:R0:W5:Y:S04]  /*10860*/  LDL.LU R17, [R1+0x2e8] ;  /* 0x0002e80001117983 */ /* 0x0001680000300800 */
[----:B------:R0:W5:Y:S04]  /*10870*/  LDL.LU R16, [R1+0x2e4] ;  /* 0x0002e40001107983 */ /* 0x0001680000300800 */
[----:B------:R0:W5:Y:S04]  /*10880*/  LDL.LU R2, [R1+0x2e0] ;  /* 0x0002e00001027983 */ /* 0x0001680000300800 */
[----:B------:R0:W5:Y:S01]  /*10890*/  LDL.LU R0, [R1+0x2dc] ;  /* 0x0002dc0001007983 */ /* 0x0001620000300800 */
        /* <DEDUP_REMOVED lines=100> */
[----:B------:R-:W-:Y:S01]  /*10ee0*/  BPT.TRAP 0x1 ;  /* 0x000000040000795c */ /* 0x000fe20000300000 */
.L_x_23:
[----:B------:R-:W-:Y:S02]  /*10ef0*/  UISETP.GT.U32.AND UP0, UPT, UR40, 0x1, UPT ;  /* 0x000000012800788c */ /* 0x000fe4000bf04070 */
[----:B------:R-:W-:-:S04]  /*10f00*/  ULEA UR12, UR11, UR12, 0x3 ;  /* 0x0000000c0b0c7291 */ /* 0x000fc8000f8e183f */
[----:B------:R-:W-:Y:S01]  /*10f10*/  UIADD3 UR12, UR12, 0x10, URZ ;  /* 0x000000100c0c7890 */ /* 0x000fe2000fffe03f */
[----:B------:R-:W-:-:S03]  /*10f20*/  PLOP3.LUT P1, PT, PT, PT, UP0, 0x80, 0x0 ;  /* 0x000000000000781c */ /* 0x000fc60003f2f008 */
[----:B------:R-:W-:-:S09]  /*10f30*/  UPRMT UR12, URZ, 0x654, UR12 ;  /* 0x000006543f0c7896 */ /* 0x000fd2000800000c */
[----:B------:R-:W-:Y:S01]  /*10f40*/  SYNCS.ARRIVE.TRANS64.RED.A1T0 RZ, [UR12], RZ ;  /* 0x000000ffffff79a7 */ /* 0x000fe2000810040c */
[----:B------:R-:W-:Y:S05]  /*10f50*/  @P1 BRA `(.L_x_24) ;  /* 0x0000000000041947 */ /* 0x000fea0003800000 */
[----:B------:R-:W-:Y:S01]  /*10f60*/  BPT.TRAP 0x1 ;  /* 0x000000040000795c */ /* 0x000fe20000300000 */
.L_x_24:
[----:B------:R-:W-:Y:S01]  /*10f70*/  UIADD3 UR10, UR10, 0x1, URZ ;  /* 0x000000010a0a7890 */ /* 0x000fe2000fffe03f */
[C---:B-----5:R-:W-:Y:S01]  /*10f80*/  ISETP.GT.AND P1, PT, R0.reuse, 0x1, PT ;  /* 0x000000010000780c */ /* 0x060fe20003f24270 */
[----:B------:R-:W-:Y:S01]  /*10f90*/  UIADD3 UR11, UR11, 0x1, URZ ;  /* 0x000000010b0b7890 */ /* 0x000fe2000fffe03f */
[----:B------:R-:W-:Y:S01]  /*10fa0*/  IADD3 R0, R0, -0x1, RZ ;  /* 0xffffffff00007810 */ /* 0x000fe20007ffe0ff */
[----:B------:R-:W-:Y:S02]  /*10fb0*/  UISETP.NE.AND UP0, UPT, UR10, 0x2, UPT ;  /* 0x000000020a00788c */ /* 0x000fe4000bf05270 */
[----:B------:R-:W-:Y:S02]  /*10fc0*/  UISETP.NE.AND UP1, UPT, UR11, 0x2, UPT ;  /* 0x000000020b00788c */ /* 0x000fe4000bf25270 */
[----:B------:R-:W-:Y:S02]  /*10fd0*/  USEL UR4, URZ, 0x1, UP0 ;  /* 0x000000013f047887 */ /* 0x000fe40008000000 */
[----:B------:R-:W-:-:S02]  /*10fe0*/  USEL UR10, UR10, URZ, UP0 ;  /* 0x0000003f0a0a7287 */ /* 0x000fc40008000000 */
[----:B------:R-:W-:Y:S02]  /*10ff0*/  USEL UR11, UR11, URZ, UP1 ;  /* 0x0000003f0b0b7287 */ /* 0x000fe40008800000 */
[----:B------:R-:W-:Y:S01]  /*11000*/  ULOP3.LUT UR15, UR15, UR4, URZ, 0x3c, !UPT ;  /* 0x000000040f0f7292 */ /* 0x000fe2000f8e3c3f */
[----:B------:R-:W-:Y:S11]  /*11010*/  @P1 BRA `(.L_x_25) ;  /* 0xffffff7800a41947 */ /* 0x000ff6000383ffff */
.L_x_18:
[----:B-----5:R-:W0:Y:S02]  /*11020*/  LDC R0, c[0x0][0x28c] ;  /* 0x0000a300ff007b82 */ /* 0x020e240000000800 */
[----:B0-----:R-:W-:-:S13]  /*11030*/  ISETP.GE.AND P1, PT, R0, 0x1, PT ;  /* 0x000000010000780c */ /* 0x001fda0003f26270 */
[----:B------:R-:W-:Y:S05]  /*11040*/  @!P1 BRA `(.L_x_26) ;  /* 0x0000000000449947 */ /* 0x000fea0003800000 */
[----:B------:R-:W-:Y:S05]  /*11050*/  @!P0 BRA `(.L_x_27) ;  /* 0x0000000000048947 */ /* 0x000fea0003800000 */
[----:B------:R-:W-:Y:S01]  /*11060*/  BPT.TRAP 0x1 ;  /* 0x000000040000795c */ /* 0x000fe20000300000 */
.L_x_27:
[----:B------:R-:W0:Y:S01]  /*11070*/  S2UR UR6, SR_CgaCtaId ;  /* 0x00000000000679c3 */ /* 0x000e220000008800 */
[----:B------:R-:W-:Y:S01]  /*11080*/  UISETP.LT.AND UP0, UPT, UR42, 0x1, UPT ;  /* 0x000000012a00788c */ /* 0x000fe2000bf01270 */
[----:B------:R-:W-:-:S03]  /*11090*/  UMOV UR5, 0x400 ;  /* 0x0000040000057882 */ /* 0x000fc60000000000 */
[----:B------:R-:W-:Y:S02]  /*110a0*/  USEL UR4, UR42, 0x1, UP0 ;  /* 0x000000012a047887 */ /* 0x000fe40008000000 */
[----:B------:R-:W-:Y:S02]  /*110b0*/  UISETP.GT.U32.AND UP0, UPT, UR40, 0x1, UPT ;  /* 0x000000012800788c */ /* 0x000fe4000bf04070 */
[----:B------:R-:W-:-:S04]  /*110c0*/  UIADD3 UR4, UR39, UR42, -UR4 ;  /* 0x0000002a27047290 */ /* 0x000fc8000fffe804 */
[----:B------:R-:W-:Y:S01]  /*110d0*/  USHF.L.U32 UR4, UR4, 0x3, URZ ;  /* 0x0000000304047899 */ /* 0x000fe2000800063f */
[----:B------:R-:W-:-:S03]  /*110e0*/  PLOP3.LUT P0, PT, PT, PT, UP0, 0x80, 0x0 ;  /* 0x000000000000781c */ /* 0x000fc60003f0f008 */
[----:B------:R-:W-:Y:S02]  /*110f0*/  ULOP3.LUT UR4, UR4, 0x8, URZ, 0xc0, !UPT ;  /* 0x0000000804047892 */ /* 0x000fe4000f8ec03f */
[----:B0-----:R-:W-:-:S04]  /*11100*/  ULEA UR5, UR6, UR5, 0x18 ;  /* 0x0000000506057291 */ /* 0x001fc8000f8ec03f */
[----:B------:R-:W-:-:S04]  /*11110*/  UIADD3 UR4, UR5, 0x10, UR4 ;  /* 0x0000001005047890 */ /* 0x000fc8000fffe004 */
[----:B------:R-:W-:-:S09]  /*11120*/  UPRMT UR4, URZ, 0x654, UR4 ;  /* 0x000006543f047896 */ /* 0x000fd20008000004 */
[----:B------:R-:W-:Y:S01]  /*11130*/  SYNCS.ARRIVE.TRANS64.RED.A1T0 RZ, [UR4], RZ ;  /* 0x000000ffffff79a7 */ /* 0x000fe20008100404 */
[----:B------:R-:W-:Y:S05]  /*11140*/  @P0 BRA `(.L_x_26) ;  /* 0x0000000000040947 */ /* 0x000fea0003800000 */
[----:B------:R-:W-:Y:S01]  /*11150*/  BPT.TRAP 0x1 ;  /* 0x000000040000795c */ /* 0x000fe20000300000 */
.L_x_26:
[----:B------:R-:W0:Y:S01]  /*11160*/  S2R R7, SR_TID.X ;  /* 0x0000000000077919 */ /* 0x000e220000002100 */
[----:B------:R-:W1:Y:S01]  /*11170*/  LDC R3, c[0x0][0x288] ;  /* 0x0000a200ff037b82 */ /* 0x000e620000000800 */
[----:B------:R-:W-:Y:S01]  /*11180*/  IMAD.SHL.U32 R0, R19, 0x100, RZ ;  /* 0x0000010013007824 */ /* 0x000fe200078e00ff */
[----:B------:R-:W-:Y:S01]  /*11190*/  LOP3.LUT R5, R163, 0x1, RZ, 0xc0, !PT ;  /* 0x00000001a3057812 */ /* 0x000fe200078ec0ff */
[----:B------:R-:W-:Y:S01]  /*111a0*/  UIADD3 UR39, UR42, UR39, URZ ;  /* 0x000000272a277290 */ /* 0x000fe2000fffe03f */
[----:B------:R-:W-:Y:S01]  /*111b0*/  MOV R162, 0xffffffff ;  /* 0xffffffff00a27802 */ /* 0x000fe20000000f00 */
[----:B------:R-:W-:Y:S01]  /*111c0*/  ULDC UR4, c[0x0][0x284] ;  /* 0x0000a10000047ab9 */ /* 0x000fe20000000800 */
[----:B------:R-:W-:Y:S01]  /*111d0*/  SHF.L.U32 R18, R5, 0x6, RZ ;  /* 0x0000000605127819 */ /* 0x000fe200000006ff */
[----:B------:R-:W-:Y:S02]  /*111e0*/  UISETP.GT.U32.AND UP0, UPT, UR39, 0x1, UPT ;  /* 0x000000012700788c */ /* 0x000fe4000bf04070 */
[----:B------:R-:W-:-:S02]  /*111f0*/  USHF.R.S32.HI UR10, URZ, 0x1f, UR41 ;  /* 0x0000001f3f0a7899 */ /* 0x000fc40008011429 */
[----:B------:R-:W-:Y:S01]  /*11200*/  UISETP.LT.U32.AND UP0, UPT, UR42, 0x2, UP0 ;  /* 0x000000022a00788c */ /* 0x000fe20008701070 */
[----:B------:R-:W-:Y:S02]  /*11210*/  ULDC.64 UR8, c[0x0][0x5d0] ;  /* 0x0001740000087ab9 */ /* 0x000fe40000000a00 */
[----:B------:R-:W-:Y:S02]  /*11220*/  UIMAD UR5, UR10, UR8, URZ ;  /* 0x000000080a0572a4 */ /* 0x000fe4000f8e023f */
[----:B------:R-:W-:Y:S02]  /*11230*/  USEL UR6, URZ, 0x1, !UP0 ;  /* 0x000000013f067887 */ /* 0x000fe4000c000000 */
[----:B------:R-:W-:Y:S01]  /*11240*/  UIMAD UR5, UR41, UR9, UR5 ;  /* 0x00000009290572a4 */ /* 0x000fe2000f8e0205 */
[----:B-1----:R-:W-:Y:S02]  /*11250*/  ISETP.GE.AND P0, PT, R0, R3, PT ;  /* 0x000000030000720c */ /* 0x002fe40003f06270 */
[C---:B0-----:R-:W-:Y:S01]  /*11260*/  LOP3.LUT R4, R7.reuse, 0x3, RZ, 0xc0, !PT ;  /* 0x0000000307047812 */ /* 0x041fe200078ec0ff */
[C---:B------:R-:W-:Y:S01]  /*11270*/  IMAD.SHL.U32 R20, R7.reuse, 0x2, RZ ;  /* 0x0000000207147824 */ /* 0x040fe200078e00ff */
[----:B------:R-:W-:-:S03]  /*11280*/  LOP3.LUT R6, R7, 0x60, RZ, 0xc0, !PT ;  /* 0x0000006007067812 */ /* 0x000fc600078ec0ff */
[----:B------:R-:W-:Y:S01]  /*11290*/  IMAD R4, R4, -0x2, R3 ;  /* 0xfffffffe04047824 */ /* 0x000fe200078e0203 */
[----:B------:R-:W-:Y:S02]  /*112a0*/  SHF.R.U32.HI R3, RZ, 0x2, R7 ;  /* 0x00000002ff037819 */ /* 0x000fe40000011607 */
[----:B------:R-:W-:Y:S02]  /*112b0*/  SHF.R.U32.HI R6, RZ, 0x1, R6 ;  /* 0x00000001ff067819 */ /* 0x000fe40000011606 */
[----:B------:R-:W-:Y:S02]  /*112c0*/  LOP3.LUT R3, R3, 0x7, RZ, 0xc0, !PT ;  /* 0x0000000703037812 */ /* 0x000fe400078ec0ff */
[----:B------:R-:W-:Y:S01]  /*112d0*/  IADD3 R0, -R0, R4, RZ ;  /* 0x0000000400007210 */ /* 0x000fe20007ffe1ff */
[----:B------:R-:W-:Y:S01]  /*112e0*/  IMAD R4, R22, 0xc0, RZ ;  /* 0x000000c016047824 */ /* 0x000fe200078e02ff */
[--C-:B------:R-:W-:Y:S02]  /*112f0*/  LOP3.LUT R18, R18, 0x40, R3.reuse, 0xe2, !PT ;  /* 0x0000004012127812 */ /* 0x100fe400078ee203 */
[----:B------:R-:W-:-:S02]  /*11300*/  IADD3 R3, RZ, -R6, -R3 ;  /* 0x80000006ff037210 */ /* 0x000fc40007ffe803 */
[----:B------:R-:W-:Y:S02]  /*11310*/  ISETP.GE.OR P0, PT, R4, UR4, P0 ;  /* 0x0000000404007c0c */ /* 0x000fe40008706670 */
[----:B------:R-:W-:Y:S01]  /*11320*/  LOP3.LUT R20, R20, 0x6, RZ, 0xc0, !PT ;  /* 0x0000000614147812 */ /* 0x000fe200078ec0ff */
[----:B------:R-:W-:Y:S01]  /*11330*/  IMAD R3, R5, -0x40, R3 ;  /* 0xffffffc005037824 */ /* 0x000fe200078e0203 */
[----:B------:R-:W-:Y:S02]  /*11340*/  LOP3.LUT R18, R18, R6, RZ, 0xfc, !PT ;  /* 0x0000000612127212 */ /* 0x000fe400078efcff */
[----:B------:R-:W-:Y:S01]  /*11350*/  PRMT R20, R20, 0x6540, R19 ;  /* 0x0000654014147816 */ /* 0x000fe20000000013 */
[----:B------:R-:W-:Y:S01]  /*11360*/  IMAD.MOV.U32 R19, RZ, RZ, RZ ;  /* 0x000000ffff137224 */ /* 0x000fe200078e00ff */
[----:B------:R-:W-:Y:S01]  /*11370*/  IADD3 R3, -R4, UR4, R3 ;  /* 0x0000000404037c10 */ /* 0x000fe2000fffe103 */
[----:B------:R-:W-:Y:S01]  /*11380*/  USHF.R.U32.HI UR4, URZ, 0x1, UR39 ;  /* 0x000000013f047899 */ /* 0x000fe20008011627 */
[----:B------:R-:W-:Y:S01]  /*11390*/  SHF.R.S32.HI R21, RZ, 0x1f, R20 ;  /* 0x0000001fff157819 */ /* 0x000fe20000011414 */
[----:B------:R-:W-:Y:S01]  /*113a0*/  ULOP3.LUT UR39, UR39, 0x1, URZ, 0xc0, !UPT ;  /* 0x0000000127277892 */ /* 0x000fe2000f8ec03f */
[----:B------:R-:W-:Y:S01]  /*113b0*/  MOV R6, UR8 ;  /* 0x0000000800067c02 */ /* 0x000fe20008000f00 */
[----:B------:R-:W-:Y:S01]  /*113c0*/  ULOP3.LUT UR4, UR4, 0x1, URZ, 0xc0, !UPT ;  /* 0x0000000104047892 */ /* 0x000fe2000f8ec03f */
[----:B------:R-:W-:-:S03]  /*113d0*/  IMAD.WIDE R18, R22, 0xc0, R18 ;  /* 0x000000c016127825 */ /* 0x000fc600078e0212 */
[----:B------:R-:W-:Y:S01]  /*113e0*/  UISETP.NE.U32.AND UP1, UPT, UR4, 0x1, UPT ;  /* 0x000000010400788c */ /* 0x000fe2000bf25070 */
[----:B------:R-:W-:-:S03]  /*113f0*/  IMAD.WIDE.U32 R6, R6, UR41, R20 ;  /* 0x0000002906067c25 */ /* 0x000fc6000f8e0014 */
[----:B------:R-:W-:Y:S01]  /*11400*/  UISETP.GT.U32.AND UP0, UPT, UR42, 0x1, !UP1 ;  /* 0x000000012a00788c */ /* 0x000fe2000cf04070 */
[----:B------:R-:W-:-:S03]  /*11410*/  VIADD R7, R7, UR5 ;  /* 0x0000000507077c36 */ /* 0x000fc60008000000 */
[----:B------:R-:W-:-:S04]  /*11420*/  USEL UR4, URZ, 0x1, !UP0 ;  /* 0x000000013f047887 */ /* 0x000fc8000c000000 */
[----:B------:R-:W-:Y:S01]  /*11430*/  ULOP3.LUT UR38, UR4, UR38, UR6, 0x96, !UPT ;  /* 0x0000002604267292 */ /* 0x000fe2000f8e9606 */
[----:B------:R-:W-:Y:S11]  /*11440*/  @P0 BRA `(.L_x_28) ;  /* 0x0000010c00d40947 */ /* 0x000ff60003800000 */
[----:B------:R-:W-:Y:S01]  /*11450*/  FSETP.NEU.AND P0, PT, R16, RZ, PT ;  /* 0x000000ff1000720b */ /* 0x000fe20003f0d000 */
[----:B------:R-:W-:Y:S01]  /*11460*/  ULDC.64 UR4, c[0x0][0x5c8] ;  /* 0x0001720000047ab9 */ /* 0x000fe20000000a00 */
[----:B------:R-:W-:Y:S01]  /*11470*/  ISETP.GT.AND P3, PT, R3, RZ, PT ;  /* 0x000000ff0300720c */ /* 0x000fe20003f64270 */
[----:B------:R-:W-:Y:S01]  /*11480*/  IMAD R10, R19, UR4, RZ ;  /* 0x00000004130a7c24 */ /* 0x000fe2000f8e02ff */
[----:B------:R-:W-:Y:S01]  /*11490*/  BSSY B0, `(.L_x_28) ;  /* 0x00010f0000007945 */ /* 0x000fe20003800000 */
[----:B------:R-:W-:Y:S01]  /*114a0*/  IMAD.WIDE.U32 R6, R18, UR4, R6 ;  /* 0x0000000412067c25 */ /* 0x000fe2000f8e0006 */
[----:B------:R-:W-:-:S03]  /*114b0*/  ISETP.GT.AND P1, PT, R0, RZ, P3 ;  /* 0x000000ff0000720c */ /* 0x000fc60001f24270 */
[----:B------:R-:W-:-:S04]  /*114c0*/  IMAD R10, R18, UR5, R10 ;  /* 0x00000005120a7c24 */ /* 0x000fc8000f8e020a */
[----:B------:R-:W-:Y:S01]  /*114d0*/  IMAD.IADD R10, R7, 0x1, R10 ;  /* 0x00000001070a7824 */ /* 0x000fe200078e020a */
[----:B------:R-:W-:Y:S06]  /*114e0*/  @!P0 BRA `(.L_x_29) ;  /* 0x000000b800088947 */ /* 0x000fec0003800000 */
[----:B------:R-:W0:Y:S01]  /*114f0*/  LDC.64 R152, c[0x0][0x5b8] ;  /* 0x00016e00ff987b82 */ /* 0x000e220000000a00 */
[----:B------:R-:W2:Y:S01]  /*11500*/  LDL.LU R11, [R1] ;  /* 0x00000000010b7983 */ /* 0x000ea20000300800 */
[----:B------:R-:W-:-:S06]  /*11510*/  ULDC.64 UR6, c[0x0][0x5c0] ;  /* 0x0001700000067ab9 */ /* 0x000fcc0000000a00 */
[----:B------:R-:W1:Y:S08]  /*11520*/  LDC.64 R14, c[0x0][0x5b0] ;  /* 0x00016c00ff0e7b82 */ /* 0x000e700000000a00 */
[----:B------:R-:W3:Y:S01]  /*11530*/  LDC.64 R12, c[0x0][0x5a8] ;  /* 0x00016a00ff0c7b82 */ /* 0x000ee20000000a00 */
[C---:B0-----:R-:W-:Y:S02]  /*11540*/  IMAD R159, R152.reuse, UR10, RZ ;  /* 0x0000000a989f7c24 */ /* 0x041fe4000f8e02ff */
[----:B------:R-:W-:-:S04]  /*11550*/  IMAD.WIDE.U32 R154, R152, UR41, R20 ;  /* 0x00000029989a7c25 */ /* 0x000fc8000f8e0014 */
[----:B------:R-:W-:Y:S02]  /*11560*/  IMAD R159, R153, UR41, R159 ;  /* 0x00000029999f7c24 */ /* 0x000fe4000f8e029f */
[-C--:B-1----:R-:W-:Y:S02]  /*11570*/  IMAD R158, R19, R14.reuse, RZ ;  /* 0x0000000e139e7224 */ /* 0x082fe400078e02ff */
[----:B------:R-:W-:Y:S01]  /*11580*/  IMAD.MOV.U32 R22, RZ, RZ, R154 ;  /* 0x000000ffff167224 */ /* 0x000fe200078e009a */
[----:B------:R-:W-:Y:S01]  /*11590*/  IADD3 R23, R155, R159, RZ ;  /* 0x0000009f9b177210 */ /* 0x000fe20007ffe0ff */
[C---:B------:R-:W-:Y:S02]  /*115a0*/  IMAD R158, R18.reuse, R15, R158 ;  /* 0x0000000f129e7224 */ /* 0x040fe400078e029e */
[----:B------:R-:W-:-:S05]  /*115b0*/  IMAD.WIDE.U32 R4, R18, R14, R22 ;  /* 0x0000000e12047225 */ /* 0x000fca00078e0016 */
[----:B------:R-:W-:Y:S02]  /*115c0*/  IADD3 R5, R5, R158, RZ ;  /* 0x0000009e05057210 */ /* 0x000fe40007ffe0ff */
[----:B---3--:R-:W-:-:S04]  /*115d0*/  LEA R8, P0, R4, R12, 0x1 ;  /* 0x0000000c04087211 */ /* 0x008fc800078008ff */
[----:B------:R-:W-:-:S05]  /*115e0*/  LEA.HI.X R9, R4, R13, R5, 0x1, P0 ;  /* 0x0000000d04097211 */ /* 0x000fca00000f0c05 */
[----:B------:R-:W3:Y:S01]  /*115f0*/  @P1 LDG.E.LTC128B.U16 R153, desc[UR36][R8.64] ;  /* 0x0000002408991981 */ /* 0x000ee2000c1e1520 */
[----:B------:R-:W-:Y:S01]  /*11600*/  BSSY B1, `(.L_x_30) ;  /* 0x0000011000017945 */ /* 0x000fe20003800000 */
[----:B---3--:R-:W-:-:S05]  /*11610*/  HADD2.F32 R4, -RZ, R153.H0_H0 ;  /* 0x20000099ff047230 */ /* 0x008fca0000004100 */
[----:B------:R-:W-:-:S04]  /*11620*/  FMUL R4, R4, R16 ;  /* 0x0000001004047220 */ /* 0x000fc80000400000 */
[----:B--2---:R-:W-:Y:S01]  /*11630*/  FFMA R7, R11, R2, R4 ;  /* 0x000000020b077223 */ /* 0x004fe20000000004 */
[----:B------:R-:W-:-:S04]  /*11640*/  LEA R4, P0, R6, UR6, 0x1 ;  /* 0x0000000606047c11 */ /* 0x000fc8000f8008ff */
[----:B------:R-:W-:Y:S02]  /*11650*/  LEA.HI.X R5, R6, UR7, R10, 0x1, P0 ;  /* 0x0000000706057c11 */ /* 0x000fe400080f0c0a */
[----:B------:R-:W-:-:S05]  /*11660*/  F2FP.F16.F32.PACK_AB R6, RZ, R7 ;  /* 0x00000007ff06723e */ /* 0x000fca00000000ff */
[----:B------:R0:W-:Y:S02]  /*11670*/  @P1 STG.E.U16 desc[UR36][R4.64], R6 ;  /* 0x0000000604001986 */ /* 0x0001e4000c101524 */
[----:B0-----:R-:W-:-:S04]  /*11680*/  IMAD.WIDE.U32 R6, R18, R14, R20 ;  /* 0x0000000e12067225 */ /* 0x001fc800078e0014 */
[----:B------:R-:W-:Y:S02]  /*11690*/  IMAD.IADD R7, R158, 0x1, R7 ;  /* 0x000000019e077824 */ /* 0x000fe400078e0207 */
[----:B------:R-:W-:-:S05]  /*116a0*/  IMAD.WIDE.U32 R6, R152, UR41, R6 ;  /* 0x0000002998067c25 */ /* 0x000fca000f8e0006 */
[----:B------:R-:W-:Y:S02]  /*116b0*/  IADD3 R7, R159, R7, RZ ;  /* 0x000000079f077210 */ /* 0x000fe40007ffe0ff */
[----:B------:R-:W-:-:S04]  /*116c0*/  LEA R10, P0, R6, R12, 0x1 ;  /* 0x0000000c060a7211 */ /* 0x000fc800078008ff */
[----:B------:R-:W-:Y:S02]  /*116d0*/  LEA.HI.X R11, R6, R13, R7, 0x1, P0 ;  /* 0x0000000d060b7211 */ /* 0x000fe400000f0c07 */
[----:B------:R-:W-:-:S13]  /*116e0*/  ISETP.GT.AND P0, PT, R0, 0x1, P3 ;  /* 0x000000010000780c */ /* 0x000fda0001f04270 */
[----:B------:R-:W-:Y:S05]  /*116f0*/  @!P0 BRA `(.L_x_31) ;  /* 0x0000000000048947 */ /* 0x000fea0003800000 */
[----:B------:R0:W5:Y:S02]  /*11700*/  LDG.E.LTC128B.U16 R153, desc[UR36][R10.64+0x2] ;  /* 0x000002240a997981 */ /* 0x000164000c1e1520 */
.L_x_31:
[----:B------:R-:W-:Y:S05]  /*11710*/  BSYNC B1 ;  /* 0x0000000000017941 */ /* 0x000fea0003800000 */
.L_x_30:
[----:B------:R-:W2:Y:S01]  /*11720*/  LDL.LU R7, [R1+0x4] ;  /* 0x0000040001077983 */ /* 0x000ea20000300800 */
[----:B-----5:R-:W-:Y:S01]  /*11730*/  HADD2.F32 R6, -RZ, R153.H0_H0 ;  /* 0x20000099ff067230 */ /* 0x020fe20000004100 */
[C---:B------:R-:W-:Y:S01]  /*11740*/  SHF.L.U64.HI R157, R14.reuse, 0x3, R15 ;  /* 0x000000030e9d7819 */ /* 0x040fe2000001020f */
[----:B------:R-:W-:Y:S01]  /*11750*/  IMAD.SHL.U32 R156, R14, 0x8, RZ ;  /* 0x000000080e9c7824 */ /* 0x000fe200078e00ff */
[----:B------:R-:W3:Y:S02]  /*11760*/  LDL.LU R160, [R1+0x8] ;  /* 0x0000080001a07983 */ /* 0x000ee40000300800 */
[----:B------:R-:W-:-:S04]  /*11770*/  FMUL R6, R6, R16 ;  /* 0x0000001006067220 */ /* 0x000fc80000400000 */
[----:B--2---:R-:W-:-:S05]  /*11780*/  FFMA R6, R7, R2, R6 ;  /* 0x0000000207067223 */ /* 0x004fca0000000006 */
[----:B------:R-:W-:-:S05]  /*11790*/  F2FP.F16.F32.PACK_AB R6, RZ, R6 ;  /* 0x00000006ff06723e */ /* 0x000fca00000000ff */
[----:B------:R1:W-:Y:S01]  /*117a0*/  @P0 STG.E.U16 desc[UR36][R4.64+0x2], R6 ;  /* 0x0000020604000986 */ /* 0x0003e2000c101524 */
[----:B------:R-:W-:-:S04]  /*117b0*/  ISETP.GT.AND P0, PT, R3, 0x8, PT ;  /* 0x000000080300780c */ /* 0x000fc80003f04270 */
[----:B------:R-:W-:Y:S01]  /*117c0*/  ISETP.GT.AND P1, PT, R0, RZ, P0 ;  /* 0x000000ff0000720c */ /* 0x000fe20000724270 */
[----:B-1----:R-:W-:-:S05]  /*117d0*/  IMAD.WIDE.U32 R6, R18, R14, R156 ;  /* 0x0000000e12067225 */ /* 0x002fca00078e009c */
[----:B------:R-:W-:Y:S02]  /*117e0*/  IADD3 R158, R158, R7, RZ ;  /* 0x000000079e9e7210 */ /* 0x000fe40007ffe0ff */
[----:B------:R-:W-:-:S05]  /*117f0*/  IADD3 R7, P2, R154, R6, RZ ;  /* 0x000000069a077210 */ /* 0x000fca0007f5e0ff */
[----:B------:R-:W-:Y:S01]  /*11800*/  IMAD.X R9, R158, 0x1, R23, P2 ;  /* 0x000000019e097824 */ /* 0x000fe200010e0617 */
[----:B------:R-:W-:-:S04]  /*11810*/  LEA R8, P2, R7, R12, 0x1 ;  /* 0x0000000c07087211 */ /* 0x000fc800078408ff */
[----:B------:R-:W-:-:S05]  /*11820*/  LEA.HI.X R9, R7, R13, R9, 0x1, P2 ;  /* 0x0000000d07097211 */ /* 0x000fca00010f0c09 */
[----:B------:R1:W2:Y:S01]  /*11830*/  @P1 LDG.E.LTC128B.U16 R153, desc[UR36][R8.64] ;  /* 0x0000002408991981 */ /* 0x0002a2000c1e1520 */
[----:B------:R-:W-:Y:S01]  /*11840*/  IADD3 R6, P2, R20, R6, RZ ;  /* 0x0000000614067210 */ /* 0x000fe20007f5e0ff */
[----:B------:R-:W-:Y:S01]  /*11850*/  BSSY B1, `(.L_x_32) ;  /* 0x0000016000017945 */ /* 0x000fe20003800000 */
[----:B------:R-:W-:Y:S02]  /*11860*/  ISETP.GT.AND P4, PT, R0, 0x1, P0 ;  /* 0x000000010000780c */ /* 0x000fe40000784270 */
[----:B------:R-:W-:Y:S02]  /*11870*/  IADD3.X R7, R21, R158, RZ, P2, !PT ;  /* 0x0000009e15077210 */ /* 0x000fe400017fe4ff */
[----:B------:R-:W-:Y:S01]  /*11880*/  MOV R158, UR5 ;  /* 0x00000005009e7c02 */ /* 0x000fe20008000f00 */
[----:B------:R-:W-:-:S04]  /*11890*/  IMAD.WIDE.U32 R6, R152, UR41, R6 ;  /* 0x0000002998067c25 */ /* 0x000fc8000f8e0006 */
[----:B------:R-:W-:Y:S01]  /*118a0*/  IMAD.IADD R7, R159, 0x1, R7 ;  /* 0x000000019f077824 */ /* 0x000fe200078e0207 */
[----:B-1----:R-:W-:-:S04]  /*118b0*/  LEA R8, P2, R6, R12, 0x1 ;  /* 0x0000000c06087211 */ /* 0x002fc800078408ff */
[----:B------:R-:W-:Y:S01]  /*118c0*/  LEA.HI.X R9, R6, R13, R7, 0x1, P2 ;  /* 0x0000000d06097211 */ /* 0x000fe200010f0c07 */
[----:B--2---:R-:W-:-:S05]  /*118d0*/  HADD2.F32 R6, -RZ, R153.H0_H0 ;  /* 0x20000099ff067230 */ /* 0x004fca0000004100 */
[----:B------:R-:W-:-:S04]  /*118e0*/  FMUL R6, R6, R16 ;  /* 0x0000001006067220 */ /* 0x000fc80000400000 */
[----:B---3--:R-:W-:Y:S01]  /*118f0*/  FFMA R7, R160, R2, R6 ;  /* 0x00000002a0077223 */ /* 0x008fe20000000006 */
[----:B------:R-:W-:Y:S01]  /*11900*/  MOV R160, UR4 ;  /* 0x0000000400a07c02 */ /* 0x000fe20008000f00 */
[----:B------:R-:W-:-:S03]  /*11910*/  IMAD.U32 R6, RZ, RZ, UR4 ;  /* 0x00000004ff067e24 */ /* 0x000fc6000f8e00ff */
[----:B------:R-:W-:Y:S01]  /*11920*/  F2FP.F16.F32.PACK_AB R7, RZ, R7 ;  /* 0x00000007ff07723e */ /* 0x000fe200000000ff */
[----:B------:R-:W-:Y:S01]  /*11930*/  IMAD.SHL.U32 R160, R160, 0x10, RZ ;  /* 0x00000010a0a07824 */ /* 0x000fe200078e00ff */
[----:B------:R-:W-:Y:S02]  /*11940*/  SHF.L.U64.HI R158, R6, 0x4, R158 ;  /* 0x00000004069e7819 */ /* 0x000fe4000001029e */
[----:B------:R-:W-:Y:S02]  /*11950*/  PRMT R161, R7, 0x7610, R161 ;  /* 0x0000761007a17816 */ /* 0x000fe400000000a1 */
[----:B------:R-:W-:-:S04]  /*11960*/  IADD3 R6, P2, R160, R4, RZ ;  /* 0x00000004a0067210 */ /* 0x000fc80007f5e0ff */
[----:B------:R-:W-:-:S05]  /*11970*/  IADD3.X R7, R158, R5, RZ, P2, !PT ;  /* 0x000000059e077210 */ /* 0x000fca00017fe4ff */
[----:B------:R1:W-:Y:S01]  /*11980*/  @P1 STG.E.U16 desc[UR36][R6.64], R161 ;  /* 0x000000a106001986 */ /* 0x0003e2000c101524 */
[----:B------:R-:W-:Y:S05]  /*11990*/  @!P4 BRA `(.L_x_33) ;  /* 0x000000000004c947 */ /* 0x000fea0003800000 */
[----:B------:R2:W5:Y:S02]  /*119a0*/  LDG.E.LTC128B.U16 R153, desc[UR36][R8.64+0x2] ;  /* 0x0000022408997981 */ /* 0x000564000c1e1520 */
.L_x_33:
[----:B------:R-:W-:Y:S05]  /*119b0*/  BSYNC B1 ;  /* 0x0000000000017941 */ /* 0x000fea0003800000 */
.L_x_32:
[----:B------:R-:W3:Y:S01]  /*119c0*/  LDL.LU R164, [R1+0xc] ;  /* 0x00000c0001a47983 */ /* 0x000ee20000300800 */
[----:B-1---5:R-:W-:Y:S01]  /*119d0*/  HADD2.F32 R161, -RZ, R153.H0_H0 ;  /* 0x20000099ffa17230 */ /* 0x022fe20000004100 */
[----:B------:R-:W-:Y:S01]  /*119e0*/  ISETP.GT.AND P1, PT, R0, 0x8, P3 ;  /* 0x000000080000780c */ /* 0x000fe20001f24270 */
[----:B------:R-:W-:Y:S03]  /*119f0*/  BSSY B1, `(.L_x_34) ;  /* 0x0000007000017945 */ /* 0x000fe60003800000 */
[----:B------:R-:W-:-:S04]  /*11a00*/  FMUL R161, R161, R16 ;  /* 0x00000010a1a17220 */ /* 0x000fc80000400000 */
[----:B---3--:R-:W-:-:S05]  /*11a10*/  FFMA R161, R164, R2, R161 ;  /* 0x00000002a4a17223 */ /* 0x008fca00000000a1 */
[----:B------:R-:W-:-:S05]  /*11a20*/  F2FP.F16.F32.PACK_AB R161, RZ, R161 ;  /* 0x000000a1ffa1723e */ /* 0x000fca00000000ff */
[----:B------:R1:W-:Y:S01]  /*11a30*/  @P4 STG.E.U16 desc[UR36][R6.64+0x2], R161 ;  /* 0x000002a106004986 */ /* 0x0003e2000c101524 */
[----:B------:R-:W-:Y:S05]  /*11a40*/  @!P1 BRA `(.L_x_35) ;  /* 0x0000000000049947 */ /* 0x000fea0003800000 */
[----:B------:R3:W5:Y:S02]  /*11a50*/  LDG.E.LTC128B.U16 R153, desc[UR36][R10.64+0x10] ;  /* 0x000010240a997981 */ /* 0x000764000c1e1520 */
.L_x_35:
[----:B------:R-:W-:Y:S05]  /*11a60*/  BSYNC B1 ;  /* 0x0000000000017941 */ /* 0x000fea0003800000 */
.L_x_34:
[----:B------:R-:W4:Y:S01]  /*11a70*/  LDL.LU R164, [R1+0x10] ;  /* 0x0000100001a47983 */ /* 0x000f220000300800 */
[----:B-1---5:R-:W-:Y:S01]  /*11a80*/  HADD2.F32 R161, -RZ, R153.H0_H0 ;  /* 0x20000099ffa17230 */ /* 0x022fe20000004100 */
[----:B------:R-:W-:Y:S01]  /*11a90*/  ISETP.GT.AND P2, PT, R0, 0x9, P3 ;  /* 0x000000090000780c */ /* 0x000fe20001f44270 */
[----:B------:R-:W-:Y:S03]  /*11aa0*/  BSSY B1, `(.L_x_36) ;  /* 0x0000007000017945 */ /* 0x000fe60003800000 */
[----:B------:R-:W-:-:S04]  /*11ab0*/  FMUL R161, R161, R16 ;  /* 0x00000010a1a17220 */ /* 0x000fc80000400000 */
[----:B----4-:R-:W-:-:S05]  /*11ac0*/  FFMA R161, R164, R2, R161 ;  /* 0x00000002a4a17223 */ /* 0x010fca00000000a1 */
[----:B------:R-:W-:-:S05]  /*11ad0*/  F2FP.F16.F32.PACK_AB R161, RZ, R161 ;  /* 0x000000a1ffa1723e */ /* 0x000fca00000000ff */
[----:B------:R1:W-:Y:S01]  /*11ae0*/  @P1 STG.E.U16 desc[UR36][R4.64+0x10], R161 ;  /* 0x000010a104001986 */ /* 0x0003e2000c101524 */
[----:B------:R-:W-:Y:S05]  /*11af0*/  @!P2 BRA `(.L_x_37) ;  /* 0x000000000004a947 */ /* 0x000fea0003800000 */
[----:B------:R4:W5:Y:S02]  /*11b00*/  LDG.E.LTC128B.U16 R153, desc[UR36][R10.64+0x12] ;  /* 0x000012240a997981 */ /* 0x000964000c1e1520 */
.L_x_37:
[----:B------:R-:W-:Y:S05]  /*11b10*/  BSYNC B1 ;  /* 0x0000000000017941 */ /* 0x000fea0003800000 */
.L_x_36:
[----:B------:R-:W2:Y:S01]  /*11b20*/  LDL.LU R164, [R1+0x14] ;  /* 0x0000140001a47983 */ /* 0x000ea20000300800 */
[----:B-1---5:R-:W-:Y:S01]  /*11b30*/  HADD2.F32 R161, -RZ, R153.H0_H0 ;  /* 0x20000099ffa17230 */ /* 0x022fe20000004100 */
[----:B------:R-:W-:Y:S01]  /*11b40*/  ISETP.GT.AND P1, PT, R0, 0x8, P0 ;  /* 0x000000080000780c */ /* 0x000fe20000724270 */
[----:B------:R-:W-:Y:S03]  /*11b50*/  BSSY B1, `(.L_x_38) ;  /* 0x0000007000017945 */ /* 0x000fe60003800000 */
[----:B------:R-:W-:-:S04]  /*11b60*/  FMUL R161, R161, R16 ;  /* 0x00000010a1a17220 */ /* 0x000fc80000400000 */
[----:B--2---:R-:W-:-:S05]  /*11b70*/  FFMA R161, R164, R2, R161 ;  /* 0x00000002a4a17223 */ /* 0x004fca00000000a1 */
[----:B------:R-:W-:-:S05]  /*11b80*/  F2FP.F16.F32.PACK_AB R161, RZ, R161 ;  /* 0x000000a1ffa1723e */ /* 0x000fca00000000ff */
[----:B------:R1:W-:Y:S01]  /*11b90*/  @P2 STG.E.U16 desc[UR36][R4.64+0x12], R161 ;  /* 0x000012a104002986 */ /* 0x0003e2000c101524 */
[----:B------:R-:W-:Y:S05]  /*11ba0*/  @!P1 BRA `(.L_x_39) ;  /* 0x0000000000049947 */ /* 0x000fea0003800000 */
[----:B------:R2:W5:Y:S02]  /*11bb0*/  LDG.E.LTC128B.U16 R153, desc[UR36][R8.64+0x10] ;  /* 0x0000102408997981 */ /* 0x000564000c1e1520 */
.L_x_39:
[----:B------:R-:W-:Y:S05]  /*11bc0*/  BSYNC B1 ;  /* 0x0000000000017941 */ /* 0x000fea0003800000 */
.L_x_38:
        /* <DEDUP_REMOVED lines=10> */
.L_x_41:
[----:B------:R-:W-:Y:S05]  /*11c70*/  BSYNC B1 ;  /* 0x0000000000017941 */ /* 0x000fea0003800000 */
.L_x_40:
        /* <DEDUP_REMOVED lines=10> */
.L_x_43:
[----:B------:R-:W-:Y:S05]  /*11d20*/  BSYNC B1 ;  /* 0x0000000000017941 */ /* 0x000fea0003800000 */
.L_x_42:
        /* <DEDUP_REMOVED lines=10> */
.L_x_45:
[----:B------:R-:W-:Y:S05]  /*11dd0*/  BSYNC B1 ;  /* 0x0000000000017941 */ /* 0x000fea0003800000 */
.L_x_44:
        /* <DEDUP_REMOVED lines=10> */
.L_x_47:
[----:B------:R-:W-:Y:S05]  /*11e80*/  BSYNC B1 ;  /* 0x0000000000017941 */ /* 0x000fea0003800000 */
.L_x_46:
        /* <DEDUP_REMOVED lines=10> */
.L_x_49:
[----:B------:R-:W-:Y:S05]  /*11f30*/  BSYNC B1 ;  /* 0x0000000000017941 */ /* 0x000fea0003800000 */
.L_x_48:
        /* <DEDUP_REMOVED lines=10> */
.L_x_51:
[----:B------:R-:W-:Y:S05]  /*11fe0*/  BSYNC B1 ;  /* 0x0000000000017941 */ /* 0x000fea0003800000 */
.L_x_50:
        /* <DEDUP_REMOVED lines=10> */
.L_x_53:
[----:B------:R-:W-:Y:S05]  /*12090*/  BSYNC B1 ;  /* 0x0000000000017941 */ /* 0x000fea0003800000 */
.L_x_52:
        /* <DEDUP_REMOVED lines=10> */
.L_x_55:
[----:B------:R-:W-:Y:S05]  /*12140*/  BSYNC B1 ;  /* 0x0000000000017941 */ /* 0x000fea0003800000 */
.L_x_54:
        /* <DEDUP_REMOVED lines=10> */
.L_x_57:
[----:B------:R-:W-:Y:S05]  /*121f0*/  BSYNC B1 ;  /* 0x0000000000017941 */ /* 0x000fea0003800000 */
.L_x_56:
        /* <DEDUP_REMOVED lines=10> */
.L_x_59:
[----:B------:R-:W-:Y:S05]  /*122a0*/  BSYNC B1 ;  /* 0x0000000000017941 */ /* 0x000fea0003800000 */
.L_x_58:
        /* <DEDUP_REMOVED lines=10> */
.L_x_61:
[----:B------:R-:W-:Y:S05]  /*12350*/  BSYNC B1 ;  /* 0x0000000000017941 */ /* 0x000fea0003800000 */
.L_x_60:
        /* <DEDUP_REMOVED lines=10> */
.L_x_63:
[----:B------:R-:W-:Y:S05]  /*12400*/  BSYNC B1 ;  /* 0x0000000000017941 */ /* 0x000fea0003800000 */
.L_x_62:
        /* <DEDUP_REMOVED lines=10> */
.L_x_65:
[----:B------:R-:W-:Y:S05]  /*124b0*/  BSYNC B1 ;  /* 0x0000000000017941 */ /* 0x000fea0003800000 */
.L_x_64:
        /* <DEDUP_REMOVED lines=10> */
.L_x_67:
[----:B------:R-:W-:Y:S05]  /*12560*/  BSYNC B1 ;  /* 0x0000000000017941 */ /* 0x000fea0003800000 */
.L_x_66:
        /* <DEDUP_REMOVED lines=10> */
.L_x_69:
[----:B------:R-:W-:Y:S05]  /*12610*/  BSYNC B1 ;  /* 0x0000000000017941 */ /* 0x000fea0003800000 */
.L_x_68:
        /* <DEDUP_REMOVED lines=10> */
.L_x_71:
[----:B------:R-:W-:Y:S05]  /*126c0*/  BSYNC B1 ;  /* 0x0000000000017941 */ /* 0x000fea0003800000 */
.L_x_70:
        /* <DEDUP_REMOVED lines=10> */
.L_x_73:
[----:B------:R-:W-:Y:S05]  /*12770*/  BSYNC B1 ;  /* 0x0000000000017941 */ /* 0x000fea0003800000 */
.L_x_72:
        /* <DEDUP_REMOVED lines=10> */
.L_x_75:
[----:B------:R-:W-:Y:S05]  /*12820*/  BSYNC B1 ;  /* 0x0000000000017941 */ /* 0x000fea0003800000 */
.L_x_74:
        /* <DEDUP_REMOVED lines=10> */
.L_x_77:
[----:B------:R-:W-:Y:S05]  /*128d0*/  BSYNC B1 ;  /* 0x0000000000017941 */ /* 0x000fea0003800000 */
.L_x_76:
        /* <DEDUP_REMOVED lines=10> */
.L_x_79:
[----:B------:R-:W-:Y:S05]  /*12980*/  BSYNC B1 ;  /* 0x0000000000017941 */ /* 0x000fea0003800000 */
.L_x_78:
        /* <DEDUP_REMOVED lines=10> */
.L_x_81:
[----:B------:R-:W-:Y:S05]  /*12a30*/  BSYNC B1 ;  /* 0x0000000000017941 */ /* 0x000fea0003800000 */
.L_x_80:
        /* <DEDUP_REMOVED lines=10> */
.L_x_83:
[----:B------:R-:W-:Y:S05]  /*12ae0*/  BSYNC B1 ;  /* 0x0000000000017941 */ /* 0x000fea0003800000 */
.L_x_82:
        /* <DEDUP_REMOVED lines=10> */
.L_x_85:
[----:B------:R-:W-:Y:S05]  /*12b90*/  BSYNC B1 ;  /* 0x0000000000017941 */ /* 0x000fea0003800000 */
.L_x_84:
        /* <DEDUP_REMOVED lines=10> */
.L_x_87:
[----:B------:R-:W-:Y:S05]  /*12c40*/  BSYNC B1 ;  /* 0x0000000000017941 */ /* 0x000fea0003800000 */
.L_x_86:
        /* <DEDUP_REMOVED lines=10> */
.L_x_89:
[----:B------:R-:W-:Y:S05]  /*12cf0*/  BSYNC B1 ;  /* 0x0000000000017941 */ /* 0x000fea0003800000 */
.L_x_88:
        /* <DEDUP_REMOVED lines=10> */
.L_x_91:
[----:B------:R-:W-:Y:S05]  /*12da0*/  BSYNC B1 ;  /* 0x0000000000017941 */ /* 0x000fea0003800000 */
.L_x_90:
        /* <DEDUP_REMOVED lines=10> */
.L_x_93:
[----:B------:R-:W-:Y:S05]  /*12e50*/  BSYNC B1 ;  /* 0x0000000000017941 */ /* 0x000fea0003800000 */
.L_x_92:
        /* <DEDUP_REMOVED lines=10> */
.L_x_95:
[----:B------:R-:W-:Y:S05]  /*12f00*/  BSYNC B1 ;  /* 0x0000000000017941 */ /* 0x000fea0003800000 */
.L_x_94:
        /* <DEDUP_REMOVED lines=10> */
.L_x_97:
[----:B------:R-:W-:Y:S05]  /*12fb0*/  BSYNC B1 ;  /* 0x0000000000017941 */ /* 0x000fea0003800000 */
.L_x_96:
        /* <DEDUP_REMOVED lines=10> */
.L_x_99:
[----:B------:R-:W-:Y:S05]  /*13060*/  BSYNC B1 ;  /* 0x0000000000017941 */ /* 0x000fea0003800000 */
.L_x_98:
        /* <DEDUP_REMOVED lines=10> */
.L_x_101:
[----:B------:R-:W-:Y:S05]  /*13110*/  BSYNC B1 ;  /* 0x0000000000017941 */ /* 0x000fea0003800000 */
.L_x_100:
        /* <DEDUP_REMOVED lines=10> */
.L_x_103:
[----:B------:R-:W-:Y:S05]  /*131c0*/  BSYNC B1 ;  /* 0x0000000000017941 */ /* 0x000fea0003800000 */
.L_x_102:
        /* <DEDUP_REMOVED lines=10> */
.L_x_105:
[----:B------:R-:W-:Y:S05]  /*13270*/  BSYNC B1 ;  /* 0x0000000000017941 */ /* 0x000fea0003800000 */
.L_x_104:
        /* <DEDUP_REMOVED lines=10> */
.L_x_107:
[----:B------:R-:W-:Y:S05]  /*13320*/  BSYNC B1 ;  /* 0x0000000000017941 */ /* 0x000fea0003800000 */
.L_x_106:
        /* <DEDUP_REMOVED lines=10> */
.L_x_109:
[----:B------:R-:W-:Y:S05]  /*133d0*/  BSYNC B1 ;  /* 0x0000000000017941 */ /* 0x000fea0003800000 */
.L_x_108:
        /* <DEDUP_REMOVED lines=10> */
.L_x_111:
[----:B------:R-:W-:Y:S05]  /*13480*/  BSYNC B1 ;  /* 0x0000000000017941 */ /* 0x000fea0003800000 */
.L_x_110:
        /* <DEDUP_REMOVED lines=10> */
.L_x_113:
[----:B------:R-:W-:Y:S05]  /*13530*/  BSYNC B1 ;  /* 0x0000000000017941 */ /* 0x000fea0003800000 */
.L_x_112:
        /* <DEDUP_REMOVED lines=10> */
.L_x_115:
[----:B------:R-:W-:Y:S05]  /*135e0*/  BSYNC B1 ;  /* 0x0000000000017941 */ /* 0x000fea0003800000 */
.L_x_114:
        /* <DEDUP_REMOVED lines=10> */
.L_x_117:
[----:B------:R-:W-:Y:S05]  /*13690*/  BSYNC B1 ;  /* 0x0000000000017941 */ /* 0x000fea0003800000 */
.L_x_116:
        /* <DEDUP_REMOVED lines=10> */
.L_x_119:
[----:B------:R-:W-:Y:S05]  /*13740*/  BSYNC B1 ;  /* 0x0000000000017941 */ /* 0x000fea0003800000 */
.L_x_118:
        /* <DEDUP_REMOVED lines=10> */
.L_x_121:
[----:B------:R-:W-:Y:S05]  /*137f0*/  BSYNC B1 ;  /* 0x0000000000017941 */ /* 0x000fea0003800000 */
.L_x_120:
        /* <DEDUP_REMOVED lines=10> */
.L_x_123:
[----:B------:R-:W-:Y:S05]  /*138a0*/  BSYNC B1 ;  /* 0x0000000000017941 */ /* 0x000fea0003800000 */
.L_x_122:
        /* <DEDUP_REMOVED lines=10> */
.L_x_125:
[----:B------:R-:W-:Y:S05]  /*13950*/  BSYNC B1 ;  /* 0x0000000000017941 */ /* 0x000fea0003800000 */
.L_x_124:
        /* <DEDUP_REMOVED lines=10> */
.L_x_127:
[----:B------:R-:W-:Y:S05]  /*13a00*/  BSYNC B1 ;  /* 0x0000000000017941 */ /* 0x000fea0003800000 */
.L_x_126:
        /* <DEDUP_REMOVED lines=10> */
.L_x_129:
[----:B------:R-:W-:Y:S05]  /*13ab0*/  BSYNC B1 ;  /* 0x0000000000017941 */ /* 0x000fea0003800000 */
.L_x_128:
        /* <DEDUP_REMOVED lines=10> */
.L_x_131:
[----:B------:R-:W-:Y:S05]  /*13b60*/  BSYNC B1 ;  /* 0x0000000000017941 */ /* 0x000fea0003800000 */
.L_x_130:
        /* <DEDUP_REMOVED lines=10> */
.L_x_133:
[----:B------:R-:W-:Y:S05]  /*13c10*/  BSYNC B1 ;  /* 0x0000000000017941 */ /* 0x000fea0003800000 */
.L_x_132:
        /* <DEDUP_REMOVED lines=10> */
.L_x_135:
[----:B------:R-:W-:Y:S05]  /*13cc0*/  BSYNC B1 ;  /* 0x0000000000017941 */ /* 0x000fea0003800000 */
.L_x_134:
        /* <DEDUP_REMOVED lines=10> */
.L_x_137:
[----:B------:R-:W-:Y:S05]  /*13d70*/  BSYNC B1 ;  /* 0x0000000000017941 */ /* 0x000fea0003800000 */
.L_x_136:
        /* <DEDUP_REMOVED lines=10> */
.L_x_139:
[----:B------:R-:W-:Y:S05]  /*13e20*/  BSYNC B1 ;  /* 0x0000000000017941 */ /* 0x000fea0003800000 */
.L_x_138:
        /* <DEDUP_REMOVED lines=10> */
.L_x_141:
[----:B------:R-:W-:Y:S05]  /*13ed0*/  BSYNC B1 ;  /* 0x0000000000017941 */ /* 0x000fea0003800000 */
.L_x_140:
        /* <DEDUP_REMOVED lines=10> */
.L_x_143:
[----:B------:R-:W-:Y:S05]  /*13f80*/  BSYNC B1 ;  /* 0x0000000000017941 */ /* 0x000fea0003800000 */
.L_x_142:
        /* <DEDUP_REMOVED lines=10> */
.L_x_145:
[----:B------:R-:W-:Y:S05]  /*14030*/  BSYNC B1 ;  /* 0x0000000000017941 */ /* 0x000fea0003800000 */
.L_x_144:
        /* <DEDUP_REMOVED lines=10> */
.L_x_147:
[----:B------:R-:W-:Y:S05]  /*140e0*/  BSYNC B1 ;  /* 0x0000000000017941 */ /* 0x000fea0003800000 */
.L_x_146:
        /* <DEDUP_REMOVED lines=10> */
.L_x_149:
[----:B------:R-:W-:Y:S05]  /*14190*/  BSYNC B1 ;  /* 0x0000000000017941 */ /* 0x000fea0003800000 */
.L_x_148:
        /* <DEDUP_REMOVED lines=10> */
.L_x_151:
[----:B------:R-:W-:Y:S05]  /*14240*/  BSYNC B1 ;  /* 0x0000000000017941 */ /* 0x000fea0003800000 */
.L_x_150:
        /* <DEDUP_REMOVED lines=10> */
.L_x_153:
[----:B------:R-:W-:Y:S05]  /*142f0*/  BSYNC B1 ;  /* 0x0000000000017941 */ /* 0x000fea0003800000 */
.L_x_152:
        /* <DEDUP_REMOVED lines=10> */
.L_x_155:
[----:B------:R-:W-:Y:S05]  /*143a0*/  BSYNC B1 ;  /* 0x0000000000017941 */ /* 0x000fea0003800000 */
.L_x_154:
        /* <DEDUP_REMOVED lines=10> */
.L_x_157:
[----:B------:R-:W-:Y:S05]  /*14450*/  BSYNC B1 ;  /* 0x0000000000017941 */ /* 0x000fea0003800000 */
.L_x_156:
        /* <DEDUP_REMOVED lines=10> */
.L_x_159:
[----:B------:R-:W-:Y:S05]  /*14500*/  BSYNC B1 ;  /* 0x0000000000017941 */ /* 0x000fea0003800000 */
.L_x_158:
        /* <DEDUP_REMOVED lines=10> */
.L_x_161:
[----:B------:R-:W-:Y:S05]  /*145b0*/  BSYNC B1 ;  /* 0x0000000000017941 */ /* 0x000fea0003800000 */
.L_x_160:
        /* <DEDUP_REMOVED lines=10> */
.L_x_163:
[----:B------:R-:W-:Y:S05]  /*14660*/  BSYNC B1 ;  /* 0x0000000000017941 */ /* 0x000fea0003800000 */
.L_x_162:
        /* <DEDUP_REMOVED lines=10> */
.L_x_165:
[----:B------:R-:W-:Y:S05]  /*14710*/  BSYNC B1 ;  /* 0x0000000000017941 */ /* 0x000fea0003800000 */
.L_x_164:
        /* <DEDUP_REMOVED lines=10> */
.L_x_167:
[----:B------:R-:W-:Y:S05]  /*147c0*/  BSYNC B1 ;  /* 0x0000000000017941 */ /* 0x000fea0003800000 */
.L_x_166:
        /* <DEDUP_REMOVED lines=10> */
.L_x_169:
[----:B------:R-:W-:Y:S05]  /*14870*/  BSYNC B1 ;  /* 0x0000000000017941 */ /* 0x000fea0003800000 */
.L_x_168:
        /* <DEDUP_REMOVED lines=10> */
.L_x_171:
[----:B------:R-:W-:Y:S05]  /*14920*/  BSYNC B1 ;  /* 0x0000000000017941 */ /* 0x000fea0003800000 */
.L_x_170:
        /* <DEDUP_REMOVED lines=10> */
.L_x_173:
[----:B------:R-:W-:Y:S05]  /*149d0*/  BSYNC B1 ;  /* 0x0000000000017941 */ /* 0x000fea0003800000 */
.L_x_172:
        /* <DEDUP_REMOVED lines=10> */
.L_x_175:
[----:B------:R-:W-:Y:S05]  /*14a80*/  BSYNC B1 ;  /* 0x0000000000017941 */ /* 0x000fea0003800000 */
.L_x_174:
        /* <DEDUP_REMOVED lines=10> */
.L_x_177:
[----:B------:R-:W-:Y:S05]  /*14b30*/  BSYNC B1 ;  /* 0x0000000000017941 */ /* 0x000fea0003800000 */
.L_x_176:
        /* <DEDUP_REMOVED lines=10> */
.L_x_179:
[----:B------:R-:W-:Y:S05]  /*14be0*/  BSYNC B1 ;  /* 0x0000000000017941 */ /* 0x000fea0003800000 */
.L_x_178:
        /* <DEDUP_REMOVED lines=10> */
.L_x_181:
[----:B------:R-:W-:Y:S05]  /*14c90*/  BSYNC B1 ;  /* 0x0000000000017941 */ /* 0x000fea0003800000 */
.L_x_180:
        /* <DEDUP_REMOVED lines=10> */
.L_x_183:
[----:B------:R-:W-:Y:S05]  /*14d40*/  BSYNC B1 ;  /* 0x0000000000017941 */ /* 0x000fea0003800000 */
.L_x_182:
        /* <DEDUP_REMOVED lines=10> */
.L_x_185:
[----:B------:R-:W-:Y:S05]  /*14df0*/  BSYNC B1 ;  /* 0x0000000000017941 */ /* 0x000fea0003800000 */
.L_x_184:
        /* <DEDUP_REMOVED lines=10> */
.L_x_187:
[----:B------:R-:W-:Y:S05]  /*14ea0*/  BSYNC B1 ;  /* 0x0000000000017941 */ /* 0x000fea0003800000 */
.L_x_186:
        /* <DEDUP_REMOVED lines=10> */
.L_x_189:
[----:B------:R-:W-:Y:S05]  /*14f50*/  BSYNC B1 ;  /* 0x0000000000017941 */ /* 0x000fea0003800000 */
.L_x_188:
        /* <DEDUP_REMOVED lines=10> */
.L_x_191:
[----:B------:R-:W-:Y:S05]  /*15000*/  BSYNC B1 ;  /* 0x0000000000017941 */ /* 0x000fea0003800000 */
.L_x_190:
        /* <DEDUP_REMOVED lines=10> */
.L_x_193:
[----:B------:R-:W-:Y:S05]  /*150b0*/  BSYNC B1 ;  /* 0x0000000000017941 */ /* 0x000fea0003800000 */
.L_x_192:
        /* <DEDUP_REMOVED lines=10> */
.L_x_195:
[----:B------:R-:W-:Y:S05]  /*15160*/  BSYNC B1 ;  /* 0x0000000000017941 */ /* 0x000fea0003800000 */
.L_x_194:
        /* <DEDUP_REMOVED lines=10> */
.L_x_197:
[----:B------:R-:W-:Y:S05]  /*15210*/  BSYNC B1 ;  /* 0x0000000000017941 */ /* 0x000fea0003800000 */
.L_x_196:
        /* <DEDUP_REMOVED lines=10> */
.L_x_199:
[----:B------:R-:W-:Y:S05]  /*152c0*/  BSYNC B1 ;  /* 0x0000000000017941 */ /* 0x000fea0003800000 */
.L_x_198:
        /* <DEDUP_REMOVED lines=10> */
.L_x_201:
[----:B------:R-:W-:Y:S05]  /*15370*/  BSYNC B1 ;  /* 0x0000000000017941 */ /* 0x000fea0003800000 */
.L_x_200:
        /* <DEDUP_REMOVED lines=10> */
.L_x_203:
[----:B------:R-:W-:Y:S05]  /*15420*/  BSYNC B1 ;  /* 0x0000000000017941 */ /* 0x000fea0003800000 */
.L_x_202:
        /* <DEDUP_REMOVED lines=10> */
.L_x_205:
[----:B------:R-:W-:Y:S05]  /*154d0*/  BSYNC B1 ;  /* 0x0000000000017941 */ /* 0x000fea0003800000 */
.L_x_204:
        /* <DEDUP_REMOVED lines=10> */
.L_x_207:
[----:B------:R-:W-:Y:S05]  /*15580*/  BSYNC B1 ;  /* 0x0000000000017941 */ /* 0x000fea0003800000 */
.L_x_206:
        /* <DEDUP_REMOVED lines=10> */
.L_x_209:
[----:B------:R-:W-:Y:S05]  /*15630*/  BSYNC B1 ;  /* 0x0000000000017941 */ /* 0x000fea0003800000 */
.L_x_208:
        /* <DEDUP_REMOVED lines=10> */
.L_x_211:
[----:B------:R-:W-:Y:S05]  /*156e0*/  BSYNC B1 ;  /* 0x0000000000017941 */ /* 0x000fea0003800000 */
.L_x_210:
        /* <DEDUP_REMOVED lines=10> */
.L_x_213:
[----:B------:R-:W-:Y:S05]  /*15790*/  BSYNC B1 ;  /* 0x0000000000017941 */ /* 0x000fea0003800000 */
.L_x_212:
        /* <DEDUP_REMOVED lines=10> */
.L_x_215:
[----:B------:R-:W-:Y:S05]  /*15840*/  BSYNC B1 ;  /* 0x0000000000017941 */ /* 0x000fea0003800000 */
.L_x_214:
        /* <DEDUP_REMOVED lines=10> */
.L_x_217:
[----:B------:R-:W-:Y:S05]  /*158f0*/  BSYNC B1 ;  /* 0x0000000000017941 */ /* 0x000fea0003800000 */
.L_x_216:
        /* <DEDUP_REMOVED lines=10> */
.L_x_219:
[----:B------:R-:W-:Y:S05]  /*159a0*/  BSYNC B1 ;  /* 0x0000000000017941 */ /* 0x000fea0003800000 */
.L_x_218:
        /* <DEDUP_REMOVED lines=10> */
.L_x_221:
[----:B------:R-:W-:Y:S05]  /*15a50*/  BSYNC B1 ;  /* 0x0000000000017941 */ /* 0x000fea0003800000 */
.L_x_220:
        /* <DEDUP_REMOVED lines=10> */
.L_x_223:
[----:B------:R-:W-:Y:S05]  /*15b00*/  BSYNC B1 ;  /* 0x0000000000017941 */ /* 0x000fea0003800000 */
.L_x_222:
        /* <DEDUP_REMOVED lines=10> */
.L_x_225:
[----:B------:R-:W-:Y:S05]  /*15bb0*/  BSYNC B1 ;  /* 0x0000000000017941 */ /* 0x000fea0003800000 */
.L_x_224:
        /* <DEDUP_REMOVED lines=10> */
.L_x_227:
[----:B------:R-:W-:Y:S05]  /*15c60*/  BSYNC B1 ;  /* 0x0000000000017941 */ /* 0x000fea0003800000 */
.L_x_226:
        /* <DEDUP_REMOVED lines=10> */
.L_x_229:
[----:B------:R-:W-:Y:S05]  /*15d10*/  BSYNC B1 ;  /* 0x0000000000017941 */ /* 0x000fea0003800000 */
.L_x_228:
        /* <DEDUP_REMOVED lines=10> */
.L_x_231:
[----:B------:R-:W-:Y:S05]  /*15dc0*/  BSYNC B1 ;  /* 0x0000000000017941 */ /* 0x000fea0003800000 */
.L_x_230:
        /* <DEDUP_REMOVED lines=10> */
.L_x_233:
[----:B------:R-:W-:Y:S05]  /*15e70*/  BSYNC B1 ;  /* 0x0000000000017941 */ /* 0x000fea0003800000 */
.L_x_232:
        /* <DEDUP_REMOVED lines=10> */
.L_x_235:
[----:B------:R-:W-:Y:S05]  /*15f20*/  BSYNC B1 ;  /* 0x0000000000017941 */ /* 0x000fea0003800000 */
.L_x_234:
        /* <DEDUP_REMOVED lines=10> */
.L_x_237:
[----:B------:R-:W-:Y:S05]  /*15fd0*/  BSYNC B1 ;  /* 0x0000000000017941 */ /* 0x000fea0003800000 */
.L_x_236:
        /* <DEDUP_REMOVED lines=10> */
.L_x_239:
[----:B------:R-:W-:Y:S05]  /*16080*/  BSYNC B1 ;  /* 0x0000000000017941 */ /* 0x000fea0003800000 */
.L_x_238:
        /* <DEDUP_REMOVED lines=10> */
.L_x_241:
[----:B------:R-:W-:Y:S05]  /*16130*/  BSYNC B1 ;  /* 0x0000000000017941 */ /* 0x000fea0003800000 */
.L_x_240:
        /* <DEDUP_REMOVED lines=10> */
.L_x_243:
[----:B------:R-:W-:Y:S05]  /*161e0*/  BSYNC B1 ;  /* 0x0000000000017941 */ /* 0x000fea0003800000 */
.L_x_242:
        /* <DEDUP_REMOVED lines=10> */
.L_x_245:
[----:B------:R-:W-:Y:S05]  /*16290*/  BSYNC B1 ;  /* 0x0000000000017941 */ /* 0x000fea0003800000 */
.L_x_244:
        /* <DEDUP_REMOVED lines=10> */
.L_x_247:
[----:B------:R-:W-:Y:S05]  /*16340*/  BSYNC B1 ;  /* 0x0000000000017941 */ /* 0x000fea0003800000 */
.L_x_246:
        /* <DEDUP_REMOVED lines=10> */
.L_x_249:
[----:B------:R-:W-:Y:S05]  /*163f0*/  BSYNC B1 ;  /* 0x0000000000017941 */ /* 0x000fea0003800000 */
.L_x_248:
        /* <DEDUP_REMOVED lines=10> */
.L_x_251:
[----:B------:R-:W-:Y:S05]  /*164a0*/  BSYNC B1 ;  /* 0x0000000000017941 */ /* 0x000fea0003800000 */
.L_x_250:
        /* <DEDUP_REMOVED lines=10> */
.L_x_253:
[----:B------:R-:W-:Y:S05]  /*16550*/  BSYNC B1 ;  /* 0x0000000000017941 */ /* 0x000fea0003800000 */
.L_x_252:
        /* <DEDUP_REMOVED lines=10> */
.L_x_255:
[----:B------:R-:W-:Y:S05]  /*16600*/  BSYNC B1 ;  /* 0x0000000000017941 */ /* 0x000fea0003800000 */
.L_x_254:
        /* <DEDUP_REMOVED lines=10> */
.L_x_257:
[----:B------:R-:W-:Y:S05]  /*166b0*/  BSYNC B1 ;  /* 0x0000000000017941 */ /* 0x000fea0003800000 */
.L_x_256:
        /* <DEDUP_REMOVED lines=10> */
.L_x_259:
[----:B------:R-:W-:Y:S05]  /*16760*/  BSYNC B1 ;  /* 0x0000000000017941 */ /* 0x000fea0003800000 */
.L_x_258:
        /* <DEDUP_REMOVED lines=10> */
.L_x_261:
[----:B------:R-:W-:Y:S05]  /*16810*/  BSYNC B1 ;  /* 0x0000000000017941 */ /* 0x000fea0003800000 */
.L_x_260:
        /* <DEDUP_REMOVED lines=10> */
.L_x_263:
[----:B------:R-:W-:Y:S05]  /*168c0*/  BSYNC B1 ;  /* 0x0000000000017941 */ /* 0x000fea0003800000 */
.L_x_262:
        /* <DEDUP_REMOVED lines=10> */
.L_x_265:
[----:B------:R-:W-:Y:S05]  /*16970*/  BSYNC B1 ;  /* 0x0000000000017941 */ /* 0x000fea0003800000 */
.L_x_264:
        /* <DEDUP_REMOVED lines=10> */
.L_x_267:
[----:B------:R-:W-:Y:S05]  /*16a20*/  BSYNC B1 ;  /* 0x0000000000017941 */ /* 0x000fea0003800000 */
.L_x_266:
        /* <DEDUP_REMOVED lines=10> */
.L_x_269:
[----:B------:R-:W-:Y:S05]  /*16ad0*/  BSYNC B1 ;  /* 0x0000000000017941 */ /* 0x000fea0003800000 */
.L_x_268:
        /* <DEDUP_REMOVED lines=10> */
.L_x_271:
[----:B------:R-:W-:Y:S05]  /*16b80*/  BSYNC B1 ;  /* 0x0000000000017941 */ /* 0x000fea0003800000 */
.L_x_270:
        /* <DEDUP_REMOVED lines=10> */
.L_x_273:
[----:B------:R-:W-:Y:S05]  /*16c30*/  BSYNC B1 ;  /* 0x0000000000017941 */ /* 0x000fea0003800000 */
.L_x_272:
        /* <DEDUP_REMOVED lines=10> */
.L_x_275:
[----:B------:R-:W-:Y:S05]  /*16ce0*/  BSYNC B1 ;  /* 0x0000000000017941 */ /* 0x000fea0003800000 */
.L_x_274:
        /* <DEDUP_REMOVED lines=10> */
.L_x_277:
[----:B------:R-:W-:Y:S05]  /*16d90*/  BSYNC B1 ;  /* 0x0000000000017941 */ /* 0x000fea0003800000 */
.L_x_276:
[----:B0-234-:R-:W2:Y:S01]  /*16da0*/  LDL.LU R10, [R1+0x1f4] ;  /* 0x0001f400010a7983 */ /* 0x01dea20000300800 */
[----:B-----5:R-:W-:Y:S01]  /*16db0*/  HADD2.F32 R11, -RZ, R153.H0_H0 ;  /* 0x20000099ff0b7230 */ /* 0x020fe20000004100 */
        /* <DEDUP_REMOVED lines=8> */
.L_x_279:
[----:B------:R-:W-:Y:S05]  /*16e40*/  BSYNC B1 ;  /* 0x0000000000017941 */ /* 0x000fea0003800000 */
.L_x_278:
[----:B------:R-:W3:Y:S01]  /*16e50*/  LDL.LU R10, [R1+0x1f8] ;  /* 0x0001f800010a7983 */ /* 0x000ee20000300800 */
[----:B0----5:R-:W-:Y:S01]  /*16e60*/  HADD2.F32 R11, -RZ, R153.H0_H0 ;  /* 0x20000099ff0b7230 */ /* 0x021fe20000004100 */
[----:B------:R-:W-:Y:S01]  /*16e70*/  ISETP.GT.AND P1, PT, R0, 0xf9, P0 ;  /* 0x000000f90000780c */ /* 0x000fe20000724270 */
[----:B------:R-:W-:Y:S01]  /*16e80*/  BSSY B1, `(.L_x_280) ;  /* 0x0000009000017945 */ /* 0x000fe20003800000 */
[----:B------:R-:W-:Y:S02]  /*16e90*/  IADD3 R167, P0, R18, 0x80, RZ ;  /* 0x0000008012a77810 */ /* 0x000fe40007f1e0ff */
[----:B------:R-:W-:-:S03]  /*16ea0*/  FMUL R11, R11, R16 ;  /* 0x000000100b0b7220 */ /* 0x000fc60000400000 */
[----:B------:R-:W-:Y:S02]  /*16eb0*/  IMAD.X R19, RZ, RZ, R19, P0 ;  /* 0x000000ffff137224 */ /* 0x000fe400000e0613 */
[----:B---3--:R-:W-:-:S05]  /*16ec0*/  FFMA R11, R10, R2, R11 ;  /* 0x000000020a0b7223 */ /* 0x008fca000000000b */
[----:B------:R-:W-:-:S05]  /*16ed0*/  F2FP.F16.F32.PACK_AB R11, RZ, R11 ;  /* 0x0000000bff0b723e */ /* 0x000fca00000000ff */
[----:B------:R0:W-:Y:S01]  /*16ee0*/  @P2 STG.E.U16 desc[UR36][R6.64+0x1f0], R11 ;  /* 0x0001f00b06002986 */ /* 0x0001e2000c101524 */
[----:B------:R-:W-:Y:S05]  /*16ef0*/  @!P1 BRA `(.L_x_281) ;  /* 0x0000000000049947 */ /* 0x000fea0003800000 */
[----:B------:R3:W5:Y:S02]  /*16f00*/  LDG.E.LTC128B.U16 R153, desc[UR36][R8.64+0x1f2] ;  /* 0x0001f22408997981 */ /* 0x000764000c1e1520 */
.L_x_281:
[----:B------:R-:W-:Y:S05]  /*16f10*/  BSYNC B1 ;  /* 0x0000000000017941 */ /* 0x000fea0003800000 */
.L_x_280:
[----:B------:R-:W4:Y:S01]  /*16f20*/  LDL.LU R10, [R1+0x1fc] ;  /* 0x0001fc00010a7983 */ /* 0x000f220000300800 */
[----:B--23-5:R-:W-:Y:S01]  /*16f30*/  HADD2.F32 R9, -RZ, R153.H0_H0 ;  /* 0x20000099ff097230 */ /* 0x02cfe20000004100 */
[----:B------:R-:W-:Y:S01]  /*16f40*/  ISETP.GT.AND P0, PT, R3, 0x80, PT ;  /* 0x000000800300780c */ /* 0x000fe20003f04270 */
[----:B------:R-:W-:-:S03]  /*16f50*/  IMAD R8, R19, R14, RZ ;  /* 0x0000000e13087224 */ /* 0x000fc600078e02ff */
[----:B0-----:R-:W-:Y:S01]  /*16f60*/  FMUL R11, R9, R16 ;  /* 0x00000010090b7220 */ /* 0x001fe20000400000 */
[C---:B------:R-:W-:Y:S01]  /*16f70*/  IMAD R165, R167.reuse, R15, R8 ;  /* 0x0000000fa7a57224 */ /* 0x040fe200078e0208 */
[----:B------:R-:W-:Y:S01]  /*16f80*/  ISETP.GT.AND P3, PT, R0, RZ, P0 ;  /* 0x000000ff0000720c */ /* 0x000fe20000764270 */
[----:B------:R-:W-:-:S05]  /*16f90*/  IMAD.WIDE.U32 R8, R167, R14, R22 ;  /* 0x0000000ea7087225 */ /* 0x000fca00078e0016 */
[----:B------:R-:W-:Y:S01]  /*16fa0*/  IADD3 R9, R9, R165, RZ ;  /* 0x000000a509097210 */ /* 0x000fe20007ffe0ff */
[----:B----4-:R-:W-:Y:S01]  /*16fb0*/  FFMA R11, R10, R2, R11 ;  /* 0x000000020a0b7223 */ /* 0x010fe2000000000b */
[----:B------:R-:W-:-:S04]  /*16fc0*/  LEA R10, P2, R8, R12, 0x1 ;  /* 0x0000000c080a7211 */ /* 0x000fc800078408ff */
[----:B------:R-:W-:Y:S02]  /*16fd0*/  F2FP.F16.F32.PACK_AB R15, RZ, R11 ;  /* 0x0000000bff0f723e */ /* 0x000fe400000000ff */
[--C-:B------:R-:W-:Y:S02]  /*16fe0*/  LEA.HI.X R11, R8, R13, R9.reuse, 0x1, P2 ;  /* 0x0000000d080b7211 */ /* 0x100fe400010f0c09 */
[----:B------:R-:W-:-:S05]  /*16ff0*/  PRMT R9, R15, 0x7610, R9 ;  /* 0x000076100f097816 */ /* 0x000fca0000000009 */
[----:B------:R0:W-:Y:S04]  /*17000*/  @P1 STG.E.U16 desc[UR36][R6.64+0x1f2], R9 ;  /* 0x0001f20906001986 */ /* 0x0001e8000c101524 */
[----:B------:R2:W3:Y:S01]  /*17010*/  @P3 LDG.E.LTC128B.U16 R153, desc[UR36][R10.64] ;  /* 0x000000240a993981 */ /* 0x0004e2000c1e1520 */
[----:B-1----:R-:W-:Y:S01]  /*17020*/  MOV R161, UR4 ;  /* 0x0000000400a17c02 */ /* 0x002fe20008000f00 */
[----:B------:R-:W-:Y:S01]  /*17030*/  IMAD.U32 R164, RZ, RZ, UR4 ;  /* 0x00000004ffa47e24 */ /* 0x000fe2000f8e00ff */
[----:B------:R-:W-:Y:S01]  /*17040*/  MOV R169, UR5 ;  /* 0x0000000500a97c02 */ /* 0x000fe20008000f00 */
[----:B------:R-:W-:Y:S01]  /*17050*/  BSSY B1, `(.L_x_282) ;  /* 0x0000013000017945 */ /* 0x000fe20003800000 */
[----:B------:R-:W-:Y:S01]  /*17060*/  ISETP.GT.AND P2, PT, R0, 0x1, P0 ;  /* 0x000000010000780c */ /* 0x000fe20000744270 */
[----:B------:R-:W-:-:S02]  /*17070*/  IMAD.SHL.U32 R161, R161, 0x100, RZ ;  /* 0x00000100a1a17824 */ /* 0x000fc400078e00ff */
[----:B0-----:R-:W-:Y:S01]  /*17080*/  IMAD.WIDE.U32 R8, R167, R14, R20 ;  /* 0x0000000ea7087225 */ /* 0x001fe200078e0014 */
[----:B--2---:R-:W-:-:S03]  /*17090*/  SHF.L.U64.HI R11, R164, 0x8, R169 ;  /* 0x00000008a40b7819 */ /* 0x004fc600000102a9 */
[----:B------:R-:W-:Y:S02]  /*170a0*/  IMAD.IADD R9, R165, 0x1, R9 ;  /* 0x00000001a5097824 */ /* 0x000fe400078e0209 */
[----:B------:R-:W-:Y:S01]  /*170b0*/  IMAD.WIDE.U32 R18, R152, UR41, R8 ;  /* 0x0000002998127c25 */ /* 0x000fe2000f8e0008 */
[----:B------:R-:W-:-:S04]  /*170c0*/  IADD3 R8, P1, R161, R4, RZ ;  /* 0x00000004a1087210 */ /* 0x000fc80007f3e0ff */
[----:B------:R-:W-:Y:S01]  /*170d0*/  IADD3 R7, R159, R19, RZ ;  /* 0x000000139f077210 */ /* 0x000fe20007ffe0ff */
[----:B------:R-:W-:Y:S01]  /*170e0*/  IMAD.X R9, R11, 0x1, R5, P1 ;  /* 0x000000010b097824 */ /* 0x000fe200008e0605 */
[----:B------:R-:W-:-:S04]  /*170f0*/  LEA R6, P4, R18, R12, 0x1 ;  /* 0x0000000c12067211 */ /* 0x000fc800078808ff */
[----:B------:R-:W-:Y:S01]  /*17100*/  LEA.HI.X R7, R18, R13, R7, 0x1, P4 ;  /* 0x0000000d12077211 */ /* 0x000fe200020f0c07 */
[----:B---3--:R-:W-:-:S05]  /*17110*/  HADD2.F32 R15, -RZ, R153.H0_H0 ;  /* 0x20000099ff0f7230 */ /* 0x008fca0000004100 */
[----:B------:R-:W-:-:S04]  /*17120*/  FMUL R15, R15, R16 ;  /* 0x000000100f0f7220 */ /* 0x000fc80000400000 */
[----:B------:R-:W-:-:S05]  /*17130*/  FFMA R15, R24, R2, R15 ;  /* 0x00000002180f7223 */ /* 0x000fca000000000f */
[----:B------:R-:W-:-:S05]  /*17140*/  F2FP.F16.F32.PACK_AB R15, RZ, R15 ;  /* 0x0000000fff0f723e */ /* 0x000fca00000000ff */
[----:B------:R0:W-:Y:S01]  /*17150*/  @P3 STG.E.U16 desc[UR36][R8.64], R15 ;  /* 0x0000000f08003986 */ /* 0x0001e2000c101524 */
[----:B------:R-:W-:Y:S05]  /*17160*/  @!P2 BRA `(.L_x_283) ;  /* 0x000000000004a947 */ /* 0x000fea0003800000 */
[----:B------:R1:W5:Y:S02]  /*17170*/  LDG.E.LTC128B.U16 R153, desc[UR36][R6.64+0x2] ;  /* 0x0000022406997981 */ /* 0x000364000c1e1520 */
.L_x_283:
[----:B------:R-:W-:Y:S05]  /*17180*/  BSYNC B1 ;  /* 0x0000000000017941 */ /* 0x000fea0003800000 */
.L_x_282:
[----:B0----5:R-:W-:Y:S01]  /*17190*/  HADD2.F32 R15, -RZ, R153.H0_H0 ;  /* 0x20000099ff0f7230 */ /* 0x021fe20000004100 */
[----:B------:R-:W-:Y:S01]  /*171a0*/  ISETP.GT.AND P1, PT, R3, 0x88, PT ;  /* 0x000000880300780c */ /* 0x000fe20003f24270 */
[----:B------:R-:W-:Y:S01]  /*171b0*/  BSSY B1, `(.L_x_284) ;  /* 0x0000010000017945 */ /* 0x000fe20003800000 */
[----:B------:R-:W-:Y:S02]  /*171c0*/  PRMT R3, R153, 0x7610, R3 ;  /* 0x0000761099037816 */ /* 0x000fe40000000003 */
[----:B------:R-:W-:Y:S01]  /*171d0*/  FMUL R10, R15, R16 ;  /* 0x000000100f0a7220 */ /* 0x000fe20000400000 */
[----:B------:R-:W-:Y:S01]  /*171e0*/  IMAD.WIDE.U32 R14, R167, R14, R156 ;  /* 0x0000000ea70e7225 */ /* 0x000fe200078e009c */
[----:B------:R-:W-:-:S03]  /*171f0*/  ISETP.GT.AND P3, PT, R0, RZ, P1 ;  /* 0x000000ff0000720c */ /* 0x000fc60000f64270 */
[----:B------:R-:W-:Y:S01]  /*17200*/  FFMA R10, R25, R2, R10 ;  /* 0x00000002190a7223 */ /* 0x000fe2000000000a */
[----:B------:R-:W-:Y:S02]  /*17210*/  IADD3 R154, P5, R154, R14, RZ ;  /* 0x0000000e9a9a7210 */ /* 0x000fe40007fbe0ff */
[----:B------:R-:W-:Y:S02]  /*17220*/  IADD3 R165, R165, R15, RZ ;  /* 0x0000000fa5a57210 */ /* 0x000fe40007ffe0ff */
[----:B------:R-:W-:Y:S02]  /*17230*/  F2FP.F16.F32.PACK_AB R10, RZ, R10 ;  /* 0x0000000aff0a723e */ /* 0x000fe400000000ff */
[----:B------:R-:W-:Y:S01]  /*17240*/  IADD3 R18, P4, R20, R14, RZ ;  /* 0x0000000e14127210 */ /* 0x000fe20007f9e0ff */
[----:B------:R-:W-:Y:S01]  /*17250*/  IMAD.X R22, R165, 0x1, R23, P5 ;  /* 0x00000001a5167824 */ /* 0x000fe200028e0617 */
[C---:B------:R-:W-:Y:S01]  /*17260*/  LEA R14, P5, R154.reuse, R12, 0x1 ;  /* 0x0000000c9a0e7211 */ /* 0x040fe200078a08ff */
[----:B------:R0:W-:Y:S03]  /*17270*/  @P2 STG.E.U16 desc[UR36][R8.64+0x2], R10 ;  /* 0x0000020a08002986 */ /* 0x0001e6000c101524 */
[----:B------:R-:W-:Y:S01]  /*17280*/  LEA.HI.X R15, R154, R13, R22, 0x1, P5 ;  /* 0x0000000d9a0f7211 */ /* 0x000fe200028f0c16 */
[----:B------:R-:W-:Y:S08]  /*17290*/  @!P3 BRA `(.L_x_285) ;  /* 0x000000000004b947 */ /* 0x000ff00003800000 */
[----:B------:R2:W5:Y:S02]  /*172a0*/  LDG.E.LTC128B.U16 R3, desc[UR36][R14.64] ;  /* 0x000000240e037981 */ /* 0x000564000c1e1520 */
.L_x_285:
[----:B------:R-:W-:Y:S05]  /*172b0*/  BSYNC B1 ;  /* 0x0000000000017941 */ /* 0x000fea0003800000 */
.L_x_284:
[----:B--2--5:R-:W-:Y:S01]  /*172c0*/  HADD2.F32 R15, -RZ, R3.H0_H0 ;  /* 0x20000003ff0f7230 */ /* 0x024fe20000004100 */
[----:B------:R-:W-:Y:S01]  /*172d0*/  IADD3.X R19, R21, R165, RZ, P4, !PT ;  /* 0x000000a515137210 */ /* 0x000fe200027fe4ff */
[----:B------:R-:W-:Y:S01]  /*172e0*/  BSSY B1, `(.L_x_286) ;  /* 0x000000e000017945 */ /* 0x000fe20003800000 */
[----:B------:R-:W-:Y:S02]  /*172f0*/  IADD3 R14, P4, R8, R160, RZ ;  /* 0x000000a0080e7210 */ /* 0x000fe40007f9e0ff */
[----:B------:R-:W-:Y:S01]  /*17300*/  FMUL R15, R15, R16 ;  /* 0x000000100f0f7220 */ /* 0x000fe20000400000 */
[----:B------:R-:W-:Y:S01]  /*17310*/  ISETP.GT.AND P2, PT, R0, 0x1, P1 ;  /* 0x000000010000780c */ /* 0x000fe20000f44270 */
[----:B------:R-:W-:-:S04]  /*17320*/  IMAD.WIDE.U32 R152, R152, UR41, R18 ;  /* 0x0000002998987c25 */ /* 0x000fc8000f8e0012 */
[----:B------:R-:W-:Y:S01]  /*17330*/  FFMA R15, R26, R2, R15 ;  /* 0x000000021a0f7223 */ /* 0x000fe2000000000f */
[----:B------:R-:W-:Y:S01]  /*17340*/  IMAD.IADD R159, R159, 0x1, R153 ;  /* 0x000000019f9f7824 */ /* 0x000fe200078e0299 */
[----:B------:R-:W-:-:S03]  /*17350*/  LEA R12, P5, R152, R12, 0x1 ;  /* 0x0000000c980c7211 */ /* 0x000fc600078a08ff */
[----:B0-----:R-:W-:Y:S02]  /*17360*/  F2FP.F16.F32.PACK_AB R10, RZ, R15 ;  /* 0x0000000fff0a723e */ /* 0x001fe400000000ff */
[----:B------:R-:W-:Y:S02]  /*17370*/  IADD3.X R15, R9, R158, RZ, P4, !PT ;  /* 0x0000009e090f7210 */ /* 0x000fe400027fe4ff */
[----:B------:R-:W-:-:S03]  /*17380*/  LEA.HI.X R13, R152, R13, R159, 0x1, P5 ;  /* 0x0000000d980d7211 */ /* 0x000fc600028f0c9f */
[----:B------:R0:W-:Y:S01]  /*17390*/  @P3 STG.E.U16 desc[UR36][R14.64], R10 ;  /* 0x0000000a0e003986 */ /* 0x0001e2000c101524 */
[----:B------:R-:W-:Y:S05]  /*173a0*/  @!P2 BRA `(.L_x_287) ;  /* 0x000000000004a947 */ /* 0x000fea0003800000 */
[----:B------:R2:W5:Y:S02]  /*173b0*/  LDG.E.LTC128B.U16 R3, desc[UR36][R12.64+0x2] ;  /* 0x000002240c037981 */ /* 0x000564000c1e1520 */
.L_x_287:
[----:B------:R-:W-:Y:S05]  /*173c0*/  BSYNC B1 ;  /* 0x0000000000017941 */ /* 0x000fea0003800000 */
.L_x_286:
[----:B-----5:R-:W-:Y:S01]  /*173d0*/  HADD2.F32 R19, -RZ, R3.H0_H0 ;  /* 0x20000003ff137230 */ /* 0x020fe20000004100 */
[----:B------:R-:W-:Y:S01]  /*173e0*/  ISETP.GT.AND P3, PT, R0, 0x8, P0 ;  /* 0x000000080000780c */ /* 0x000fe20000764270 */
[----:B------:R-:W-:Y:S03]  /*173f0*/  BSSY B1, `(.L_x_288) ;  /* 0x0000007000017945 */ /* 0x000fe60003800000 */
[----:B0-----:R-:W-:-:S04]  /*17400*/  FMUL R10, R19, R16 ;  /* 0x00000010130a7220 */ /* 0x001fc80000400000 */
[----:B------:R-:W-:-:S05]  /*17410*/  FFMA R10, R27, R2, R10 ;  /* 0x000000021b0a7223 */ /* 0x000fca000000000a */
[----:B------:R-:W-:-:S05]  /*17420*/  F2FP.F16.F32.PACK_AB R10, RZ, R10 ;  /* 0x0000000aff0a723e */ /* 0x000fca00000000ff */
[----:B------:R0:W-:Y:S01]  /*17430*/  @P2 STG.E.U16 desc[UR36][R14.64+0x2], R10 ;  /* 0x0000020a0e002986 */ /* 0x0001e2000c101524 */
[----:B------:R-:W-:Y:S05]  /*17440*/  @!P3 BRA `(.L_x_289) ;  /* 0x000000000004b947 */ /* 0x000fea0003800000 */
[----:B------:R3:W5:Y:S02]  /*17450*/  LDG.E.LTC128B.U16 R3, desc[UR36][R6.64+0x10] ;  /* 0x0000102406037981 */ /* 0x000764000c1e1520 */
.L_x_289:
[----:B------:R-:W-:Y:S05]  /*17460*/  BSYNC B1 ;  /* 0x0000000000017941 */ /* 0x000fea0003800000 */
.L_x_288:
[----:B0----5:R-:W-:Y:S01]  /*17470*/  HADD2.F32 R15, -RZ, R3.H0_H0 ;  /* 0x20000003ff0f7230 */ /* 0x021fe20000004100 */
[----:B------:R-:W-:Y:S01]  /*17480*/  ISETP.GT.AND P2, PT, R0, 0x9, P0 ;  /* 0x000000090000780c */ /* 0x000fe20000744270 */
[----:B------:R-:W-:Y:S03]  /*17490*/  BSSY B1, `(.L_x_290) ;  /* 0x0000007000017945 */ /* 0x000fe60003800000 */
[----:B------:R-:W-:-:S04]  /*174a0*/  FMUL R15, R15, R16 ;  /* 0x000000100f0f7220 */ /* 0x000fc80000400000 */
[----:B------:R-:W-:-:S05]  /*174b0*/  FFMA R15, R28, R2, R15 ;  /* 0x000000021c0f7223 */ /* 0x000fca000000000f */
[----:B------:R-:W-:-:S05]  /*174c0*/  F2FP.F16.F32.PACK_AB R15, RZ, R15 ;  /* 0x0000000fff0f723e */ /* 0x000fca00000000ff */
[----:B------:R0:W-:Y:S01]  /*174d0*/  @P3 STG.E.U16 desc[UR36][R8.64+0x10], R15 ;  /* 0x0000100f08003986 */ /* 0x0001e2000c101524 */
[----:B------:R-:W-:Y:S05]  /*174e0*/  @!P2 BRA `(.L_x_291) ;  /* 0x000000000004a947 */ /* 0x000fea0003800000 */
[----:B------:R4:W5:Y:S02]  /*174f0*/  LDG.E.LTC128B.U16 R3, desc[UR36][R6.64+0x12] ;  /* 0x0000122406037981 */ /* 0x000964000c1e1520 */
.L_x_291:
[----:B------:R-:W-:Y:S05]  /*17500*/  BSYNC B1 ;  /* 0x0000000000017941 */ /* 0x000fea0003800000 */
.L_x_290:
        /* <DEDUP_REMOVED lines=9> */
.L_x_293:
[----:B------:R-:W-:Y:S05]  /*175a0*/  BSYNC B1 ;  /* 0x0000000000017941 */ /* 0x000fea0003800000 */
.L_x_292:
[----:B-----5:R-:W-:Y:S01]  /*175b0*/  HADD2.F32 R15, -RZ, R3.H0_H0 ;  /* 0x20000003ff0f7230 */ /* 0x020fe20000004100 */
[----:B------:R-:W-:Y:S01]  /*175c0*/  IADD3 R14, P3, R160, R8, RZ ;  /* 0x00000008a00e7210 */ /* 0x000fe20007f7e0ff */
[----:B------:R-:W-:Y:S01]  /*175d0*/  BSSY B1, `(.L_x_294) ;  /* 0x0000009000017945 */ /* 0x000fe20003800000 */
[----:B------:R-:W-:Y:S02]  /*175e0*/  ISETP.GT.AND P2, PT, R0, 0x9, P1 ;  /* 0x000000090000780c */ /* 0x000fe40000f44270 */
[----:B------:R-:W-:-:S04]  /*175f0*/  FMUL R15, R15, R16 ;  /* 0x000000100f0f7220 */ /* 0x000fc80000400000 */
[----:B------:R-:W-:-:S05]  /*17600*/  FFMA R15, R30, R2, R15 ;  /* 0x000000021e0f7223 */ /* 0x000fca000000000f */
[----:B0-----:R-:W-:Y:S01]  /*17610*/  F2FP.F16.F32.PACK_AB R10, RZ, R15 ;  /* 0x0000000fff0a723e */ /* 0x001fe200000000ff */
[----:B------:R-:W-:-:S05]  /*17620*/  IMAD.X R15, R158, 0x1, R9, P3 ;  /* 0x000000019e0f7824 */ /* 0x000fca00018e0609 */
[----:B------:R0:W-:Y:S01]  /*17630*/  @P4 STG.E.U16 desc[UR36][R14.64+0x10], R10 ;  /* 0x0000100a0e004986 */ /* 0x0001e2000c101524 */
[----:B------:R-:W-:Y:S05]  /*17640*/  @!P2 BRA `(.L_x_295) ;  /* 0x000000000004a947 */ /* 0x000fea0003800000 */
[----:B------:R0:W5:Y:S02]  /*17650*/  LDG.E.LTC128B.U16 R3, desc[UR36][R12.64+0x12] ;  /* 0x000012240c037981 */ /* 0x000164000c1e1520 */
.L_x_295:
[----:B------:R-:W-:Y:S05]  /*17660*/  BSYNC B1 ;  /* 0x0000000000017941 */ /* 0x000fea0003800000 */
.L_x_294:
[----:B0----5:R-:W-:Y:S01]  /*17670*/  HADD2.F32 R15, -RZ, R3.H0_H0 ;  /* 0x20000003ff0f7230 */ /* 0x021fe20000004100 */
[----:B------:R-:W-:Y:S01]  /*17680*/  IADD3 R160, P4, P5, R160, R4, R161 ;  /* 0x00000004a0a07210 */ /* 0x000fe20007d9e0a1 */
[----:B------:R-:W-:Y:S01]  /*17690*/  BSSY B1, `(.L_x_296) ;  /* 0x0000009000017945 */ /* 0x000fe20003800000 */
[----:B------:R-:W-:Y:S02]  /*176a0*/  ISETP.GT.AND P3, PT, R0, 0x10, P0 ;  /* 0x000000100000780c */ /* 0x000fe40000764270 */
[----:B------:R-:W-:Y:S01]  /*176b0*/  FMUL R10, R15, R16 ;  /* 0x000000100f0a7220 */ /* 0x000fe20000400000 */
[----:B------:R-:W-:-:S03]  /*176c0*/  IADD3.X R161, R158, R5, R11, P4, P5 ;  /* 0x000000059ea17210 */ /* 0x000fc600027ea40b */
[----:B------:R-:W-:-:S05]  /*176d0*/  FFMA R10, R31, R2, R10 ;  /* 0x000000021f0a7223 */ /* 0x000fca000000000a */
[----:B------:R-:W-:-:S05]  /*176e0*/  F2FP.F16.F32.PACK_AB R10, RZ, R10 ;  /* 0x0000000aff0a723e */ /* 0x000fca00000000ff */
[----:B------:R0:W-:Y:S01]  /*176f0*/  @P2 STG.E.U16 desc[UR36][R160.64+0x12], R10 ;  /* 0x0000120aa0002986 */ /* 0x0001e2000c101524 */
[----:B------:R-:W-:Y:S05]  /*17700*/  @!P3 BRA `(.L_x_297) ;  /* 0x000000000004b947 */ /* 0x000fea0003800000 */
[----:B------:R0:W5:Y:S02]  /*17710*/  LDG.E.LTC128B.U16 R3, desc[UR36][R6.64+0x20] ;  /* 0x0000202406037981 */ /* 0x000164000c1e1520 */
.L_x_297:
[----:B------:R-:W-:Y:S05]  /*17720*/  BSYNC B1 ;  /* 0x0000000000017941 */ /* 0x000fea0003800000 */
.L_x_296:
[----:B-----5:R-:W-:Y:S01]  /*17730*/  HADD2.F32 R5, -RZ, R3.H0_H0 ;  /* 0x20000003ff057230 */ /* 0x020fe20000004100 */
        /* <DEDUP_REMOVED lines=8> */
.L_x_299:
[----:B------:R-:W-:Y:S05]  /*177c0*/  BSYNC B1 ;  /* 0x0000000000017941 */ /* 0x000fea0003800000 */
.L_x_298:
        /* <DEDUP_REMOVED lines=9> */
.L_x_301:
[----:B------:R-:W-:Y:S05]  /*17860*/  BSYNC B1 ;  /* 0x0000000000017941 */ /* 0x000fea0003800000 */
.L_x_300:
[----:B-----5:R-:W-:Y:S01]  /*17870*/  HADD2.F32 R5, -RZ, R3.H0_H0 ;  /* 0x20000003ff057230 */ /* 0x020fe20000004100 */
[----:B0-----:R-:W-:Y:S01]  /*17880*/  @P3 MOV R4, R160 ;  /* 0x000000a000043202 */ /* 0x001fe20000000f00 */
[----:B------:R-:W-:Y:S01]  /*17890*/  BSSY B1, `(.L_x_302) ;  /* 0x000000a000017945 */ /* 0x000fe20003800000 */
[----:B------:R-:W-:Y:S02]  /*178a0*/  ISETP.GT.AND P2, PT, R0, 0x11, P1 ;  /* 0x000000110000780c */ /* 0x000fe40000f44270 */
[----:B------:R-:W-:-:S04]  /*178b0*/  FMUL R5, R5, R16 ;  /* 0x0000001005057220 */ /* 0x000fc80000400000 */
[----:B------:R-:W-:-:S05]  /*178c0*/  FFMA R5, R34, R2, R5 ;  /* 0x0000000222057223 */ /* 0x000fca0000000005 */
[----:B------:R-:W-:-:S04]  /*178d0*/  F2FP.F16.F32.PACK_AB R5, RZ, R5 ;  /* 0x00000005ff05723e */ /* 0x000fc800000000ff */
[----:B------:R-:W-:Y:S01]  /*178e0*/  PRMT R10, R5, 0x7610, R10 ;  /* 0x00007610050a7816 */ /* 0x000fe2000000000a */
[----:B------:R-:W-:-:S05]  /*178f0*/  @P3 IMAD.MOV.U32 R5, RZ, RZ, R161 ;  /* 0x000000ffff053224 */ /* 0x000fca00078e00a1 */
[----:B------:R0:W-:Y:S01]  /*17900*/  @P3 STG.E.U16 desc[UR36][R4.64+0x20], R10 ;  /* 0x0000200a04003986 */ /* 0x0001e2000c101524 */
[----:B------:R-:W-:Y:S05]  /*17910*/  @!P2 BRA `(.L_x_303) ;  /* 0x000000000004a947 */ /* 0x000fea0003800000 */
[----:B------:R0:W5:Y:S02]  /*17920*/  LDG.E.LTC128B.U16 R3, desc[UR36][R12.64+0x22] ;  /* 0x000022240c037981 */ /* 0x000164000c1e1520 */
.L_x_303:
[----:B------:R-:W-:Y:S05]  /*17930*/  BSYNC B1 ;  /* 0x0000000000017941 */ /* 0x000fea0003800000 */
.L_x_302:
[----:B0----5:R-:W-:Y:S01]  /*17940*/  HADD2.F32 R5, -RZ, R3.H0_H0 ;  /* 0x20000003ff057230 */ /* 0x021fe20000004100 */
[----:B------:R-:W-:Y:S01]  /*17950*/  ISETP.GT.AND P3, PT, R0, 0x18, P0 ;  /* 0x000000180000780c */ /* 0x000fe20000764270 */
[----:B------:R-:W-:Y:S03]  /*17960*/  BSSY B1, `(.L_x_304) ;  /* 0x000000a000017945 */ /* 0x000fe60003800000 */
[----:B------:R-:W-:Y:S01]  /*17970*/  FMUL R4, R5, R16 ;  /* 0x0000001005047220 */ /* 0x000fe20000400000 */
[----:B------:R-:W-:-:S03]  /*17980*/  @P2 IMAD.MOV.U32 R5, RZ, RZ, R161 ;  /* 0x000000ffff052224 */ /* 0x000fc600078e00a1 */
[----:B------:R-:W-:-:S05]  /*17990*/  FFMA R4, R35, R2, R4 ;  /* 0x0000000223047223 */ /* 0x000fca0000000004 */
[----:B------:R-:W-:-:S04]  /*179a0*/  F2FP.F16.F32.PACK_AB R4, RZ, R4 ;  /* 0x00000004ff04723e */ /* 0x000fc800000000ff */
[----:B------:R-:W-:Y:S02]  /*179b0*/  PRMT R10, R4, 0x7610, R10 ;  /* 0x00007610040a7816 */ /* 0x000fe4000000000a */
[----:B------:R-:W-:-:S05]  /*179c0*/  @P2 MOV R4, R160 ;  /* 0x000000a000042202 */ /* 0x000fca0000000f00 */
[----:B------:R0:W-:Y:S01]  /*179d0*/  @P2 STG.E.U16 desc[UR36][R4.64+0x22], R10 ;  /* 0x0000220a04002986 */ /* 0x0001e2000c101524 */
[----:B------:R-:W-:Y:S05]  /*179e0*/  @!P3 BRA `(.L_x_305) ;  /* 0x000000000004b947 */ /* 0x000fea0003800000 */
[----:B------:R0:W5:Y:S02]  /*179f0*/  LDG.E.LTC128B.U16 R3, desc[UR36][R6.64+0x30] ;  /* 0x0000302406037981 */ /* 0x000164000c1e1520 */
.L_x_305:
[----:B------:R-:W-:Y:S05]  /*17a00*/  BSYNC B1 ;  /* 0x0000000000017941 */ /* 0x000fea0003800000 */
.L_x_304:
        /* <DEDUP_REMOVED lines=9> */
.L_x_307:
[----:B------:R-:W-:Y:S05]  /*17aa0*/  BSYNC B1 ;  /* 0x0000000000017941 */ /* 0x000fea0003800000 */
.L_x_306:
        /* <DEDUP_REMOVED lines=9> */
.L_x_309:
[----:B------:R-:W-:Y:S05]  /*17b40*/  BSYNC B1 ;  /* 0x0000000000017941 */ /* 0x000fea0003800000 */
.L_x_308:
        /* <DEDUP_REMOVED lines=12> */
.L_x_311:
[----:B------:R-:W-:Y:S05]  /*17c10*/  BSYNC B1 ;  /* 0x0000000000017941 */ /* 0x000fea0003800000 */
.L_x_310:
        /* <DEDUP_REMOVED lines=12> */
.L_x_313:
[----:B------:R-:W-:Y:S05]  /*17ce0*/  BSYNC B1 ;  /* 0x0000000000017941 */ /* 0x000fea0003800000 */
.L_x_312:
        /* <DEDUP_REMOVED lines=9> */
.L_x_315:
[----:B------:R-:W-:Y:S05]  /*17d80*/  BSYNC B1 ;  /* 0x0000000000017941 */ /* 0x000fea0003800000 */
.L_x_314:
        /* <DEDUP_REMOVED lines=9> */
.L_x_317:
[----:B------:R-:W-:Y:S05]  /*17e20*/  BSYNC B1 ;  /* 0x0000000000017941 */ /* 0x000fea0003800000 */
.L_x_316:
        /* <DEDUP_REMOVED lines=12> */
.L_x_319:
[----:B------:R-:W-:Y:S05]  /*17ef0*/  BSYNC B1 ;  /* 0x0000000000017941 */ /* 0x000fea0003800000 */
.L_x_318:
        /* <DEDUP_REMOVED lines=12> */
.L_x_321:
[----:B------:R-:W-:Y:S05]  /*17fc0*/  BSYNC B1 ;  /* 0x0000000000017941 */ /* 0x000fea0003800000 */
.L_x_320:
        /* <DEDUP_REMOVED lines=9> */
.L_x_323:
[----:B------:R-:W-:Y:S05]  /*18060*/  BSYNC B1 ;  /* 0x0000000000017941 */ /* 0x000fea0003800000 */
.L_x_322:
        /* <DEDUP_REMOVED lines=9> */
.L_x_325:
[----:B------:R-:W-:Y:S05]  /*18100*/  BSYNC B1 ;  /* 0x0000000000017941 */ /* 0x000fea0003800000 */
.L_x_324:
        /* <DEDUP_REMOVED lines=12> */
.L_x_327:
[----:B------:R-:W-:Y:S05]  /*181d0*/  BSYNC B1 ;  /* 0x0000000000017941 */ /* 0x000fea0003800000 */
.L_x_326:
        /* <DEDUP_REMOVED lines=12> */
.L_x_329:
[----:B------:R-:W-:Y:S05]  /*182a0*/  BSYNC B1 ;  /* 0x0000000000017941 */ /* 0x000fea0003800000 */
.L_x_328:
        /* <DEDUP_REMOVED lines=9> */
.L_x_331:
[----:B------:R-:W-:Y:S05]  /*18340*/  BSYNC B1 ;  /* 0x0000000000017941 */ /* 0x000fea0003800000 */
.L_x_330:
        /* <DEDUP_REMOVED lines=9> */
.L_x_333:
[----:B------:R-:W-:Y:S05]  /*183e0*/  BSYNC B1 ;  /* 0x0000000000017941 */ /* 0x000fea0003800000 */
.L_x_332:
        /* <DEDUP_REMOVED lines=12> */
.L_x_335:
[----:B------:R-:W-:Y:S05]  /*184b0*/  BSYNC B1 ;  /* 0x0000000000017941 */ /* 0x000fea0003800000 */
.L_x_334:
        /* <DEDUP_REMOVED lines=12> */
.L_x_337:
[----:B------:R-:W-:Y:S05]  /*18580*/  BSYNC B1 ;  /* 0x0000000000017941 */ /* 0x000fea0003800000 */
.L_x_336:
        /* <DEDUP_REMOVED lines=9> */
.L_x_339:
[----:B------:R-:W-:Y:S05]  /*18620*/  BSYNC B1 ;  /* 0x0000000000017941 */ /* 0x000fea0003800000 */
.L_x_338:
        /* <DEDUP_REMOVED lines=9> */
.L_x_341:
[----:B------:R-:W-:Y:S05]  /*186c0*/  BSYNC B1 ;  /* 0x0000000000017941 */ /* 0x000fea0003800000 */
.L_x_340:
        /* <DEDUP_REMOVED lines=12> */
.L_x_343:
[----:B------:R-:W-:Y:S05]  /*18790*/  BSYNC B1 ;  /* 0x0000000000017941 */ /* 0x000fea0003800000 */
.L_x_342:
        /* <DEDUP_REMOVED lines=12> */
.L_x_345:
[----:B------:R-:W-:Y:S05]  /*18860*/  BSYNC B1 ;  /* 0x0000000000017941 */ /* 0x000fea0003800000 */
.L_x_344:
        /* <DEDUP_REMOVED lines=9> */
.L_x_347:
[----:B------:R-:W-:Y:S05]  /*18900*/  BSYNC B1 ;  /* 0x0000000000017941 */ /* 0x000fea0003800000 */
.L_x_346:
        /* <DEDUP_REMOVED lines=9> */
.L_x_349:
[----:B------:R-:W-:Y:S05]  /*189a0*/  BSYNC B1 ;  /* 0x0000000000017941 */ /* 0x000fea0003800000 */
.L_x_348:
        /* <DEDUP_REMOVED lines=12> */
.L_x_351:
[----:B------:R-:W-:Y:S05]  /*18a70*/  BSYNC B1 ;  /* 0x0000000000017941 */ /* 0x000fea0003800000 */
.L_x_350:
        /* <DEDUP_REMOVED lines=12> */
.L_x_353:
[----:B------:R-:W-:Y:S05]  /*18b40*/  BSYNC B1 ;  /* 0x0000000000017941 */ /* 0x000fea0003800000 */
.L_x_352:
        /* <DEDUP_REMOVED lines=9> */
.L_x_355:
[----:B------:R-:W-:Y:S05]  /*18be0*/  BSYNC B1 ;  /* 0x0000000000017941 */ /* 0x000fea0003800000 */
.L_x_354:
        /* <DEDUP_REMOVED lines=9> */
.L_x_357:
[----:B------:R-:W-:Y:S05]  /*18c80*/  BSYNC B1 ;  /* 0x0000000000017941 */ /* 0x000fea0003800000 */
.L_x_356:
        /* <DEDUP_REMOVED lines=12> */
.L_x_359:
[----:B------:R-:W-:Y:S05]  /*18d50*/  BSYNC B1 ;  /* 0x0000000000017941 */ /* 0x000fea0003800000 */
.L_x_358:
        /* <DEDUP_REMOVED lines=12> */
.L_x_361:
[----:B------:R-:W-:Y:S05]  /*18e20*/  BSYNC B1 ;  /* 0x0000000000017941 */ /* 0x000fea0003800000 */
.L_x_360:
        /* <DEDUP_REMOVED lines=9> */
.L_x_363:
[----:B------:R-:W-:Y:S05]  /*18ec0*/  BSYNC B1 ;  /* 0x0000000000017941 */ /* 0x000fea0003800000 */
.L_x_362:
        /* <DEDUP_REMOVED lines=9> */
.L_x_365:
[----:B------:R-:W-:Y:S05]  /*18f60*/  BSYNC B1 ;  /* 0x0000000000017941 */ /* 0x000fea0003800000 */
.L_x_364:
        /* <DEDUP_REMOVED lines=12> */
.L_x_367:
[----:B------:R-:W-:Y:S05]  /*19030*/  BSYNC B1 ;  /* 0x0000000000017941 */ /* 0x000fea0003800000 */
.L_x_366:
        /* <DEDUP_REMOVED lines=12> */
.L_x_369:
[----:B------:R-:W-:Y:S05]  /*19100*/  BSYNC B1 ;  /* 0x0000000000017941 */ /* 0x000fea0003800000 */
.L_x_368:
        /* <DEDUP_REMOVED lines=9> */
.L_x_371:
[----:B------:R-:W-:Y:S05]  /*191a0*/  BSYNC B1 ;  /* 0x0000000000017941 */ /* 0x000fea0003800000 */
.L_x_370:
        /* <DEDUP_REMOVED lines=9> */
.L_x_373:
[----:B------:R-:W-:Y:S05]  /*19240*/  BSYNC B1 ;  /* 0x0000000000017941 */ /* 0x000fea0003800000 */
.L_x_372:
        /* <DEDUP_REMOVED lines=12> */
.L_x_375:
[----:B------:R-:W-:Y:S05]  /*19310*/  BSYNC B1 ;  /* 0x0000000000017941 */ /* 0x000fea0003800000 */
.L_x_374:
        /* <DEDUP_REMOVED lines=12> */
.L_x_377:
[----:B------:R-:W-:Y:S05]  /*193e0*/  BSYNC B1 ;  /* 0x0000000000017941 */ /* 0x000fea0003800000 */
.L_x_376:
        /* <DEDUP_REMOVED lines=9> */
.L_x_379:
[----:B------:R-:W-:Y:S05]  /*19480*/  BSYNC B1 ;  /* 0x0000000000017941 */ /* 0x000fea0003800000 */
.L_x_378:
        /* <DEDUP_REMOVED lines=9> */
.L_x_381:
[----:B------:R-:W-:Y:S05]  /*19520*/  BSYNC B1 ;  /* 0x0000000000017941 */ /* 0x000fea0003800000 */
.L_x_380:
        /* <DEDUP_REMOVED lines=12> */
.L_x_383:
[----:B------:R-:W-:Y:S05]  /*195f0*/  BSYNC B1 ;  /* 0x0000000000017941 */ /* 0x000fea0003800000 */
.L_x_382:
        /* <DEDUP_REMOVED lines=12> */
.L_x_385:
[----:B------:R-:W-:Y:S05]  /*196c0*/  BSYNC B1 ;  /* 0x0000000000017941 */ /* 0x000fea0003800000 */
.L_x_384:
        /* <DEDUP_REMOVED lines=9> */
.L_x_387:
[----:B------:R-:W-:Y:S05]  /*19760*/  BSYNC B1 ;  /* 0x0000000000017941 */ /* 0x000fea0003800000 */
.L_x_386:
        /* <DEDUP_REMOVED lines=9> */
.L_x_389:
[----:B------:R-:W-:Y:S05]  /*19800*/  BSYNC B1 ;  /* 0x0000000000017941 */ /* 0x000fea0003800000 */
.L_x_388:
        /* <DEDUP_REMOVED lines=12> */
.L_x_391:
[----:B------:R-:W-:Y:S05]  /*198d0*/  BSYNC B1 ;  /* 0x0000000000017941 */ /* 0x000fea0003800000 */
.L_x_390:
        /* <DEDUP_REMOVED lines=12> */
.L_x_393:
[----:B------:R-:W-:Y:S05]  /*199a0*/  BSYNC B1 ;  /* 0x0000000000017941 */ /* 0x000fea0003800000 */
.L_x_392:
        /* <DEDUP_REMOVED lines=9> */
.L_x_395:
[----:B------:R-:W-:Y:S05]  /*19a40*/  BSYNC B1 ;  /* 0x0000000000017941 */ /* 0x000fea0003800000 */
.L_x_394:
        /* <DEDUP_REMOVED lines=9> */
.L_x_397:
[----:B------:R-:W-:Y:S05]  /*19ae0*/  BSYNC B1 ;  /* 0x0000000000017941 */ /* 0x000fea0003800000 */
.L_x_396:
        /* <DEDUP_REMOVED lines=12> */
.L_x_399:
[----:B------:R-:W-:Y:S05]  /*19bb0*/  BSYNC B1 ;  /* 0x0000000000017941 */ /* 0x000fea0003800000 */
.L_x_398:
        /* <DEDUP_REMOVED lines=12> */
.L_x_401:
[----:B------:R-:W-:Y:S05]  /*19c80*/  BSYNC B1 ;  /* 0x0000000000017941 */ /* 0x000fea0003800000 */
.L_x_400:
        /* <DEDUP_REMOVED lines=9> */
.L_x_403:
[----:B------:R-:W-:Y:S05]  /*19d20*/  BSYNC B1 ;  /* 0x0000000000017941 */ /* 0x000fea0003800000 */
.L_x_402:
        /* <DEDUP_REMOVED lines=9> */
.L_x_405:
[----:B------:R-:W-:Y:S05]  /*19dc0*/  BSYNC B1 ;  /* 0x0000000000017941 */ /* 0x000fea0003800000 */
.L_x_404:
        /* <DEDUP_REMOVED lines=12> */
.L_x_407:
[----:B------:R-:W-:Y:S05]  /*19e90*/  BSYNC B1 ;  /* 0x0000000000017941 */ /* 0x000fea0003800000 */
.L_x_406:
        /* <DEDUP_REMOVED lines=12> */
.L_x_409:
[----:B------:R-:W-:Y:S05]  /*19f60*/  BSYNC B1 ;  /* 0x0000000000017941 */ /* 0x000fea0003800000 */
.L_x_408:
        /* <DEDUP_REMOVED lines=9> */
.L_x_411:
[----:B------:R-:W-:Y:S05]  /*1a000*/  BSYNC B1 ;  /* 0x0000000000017941 */ /* 0x000fea0003800000 */
.L_x_410:
        /* <DEDUP_REMOVED lines=9> */
.L_x_413:
[----:B------:R-:W-:Y:S05]  /*1a0a0*/  BSYNC B1 ;  /* 0x0000000000017941 */ /* 0x000fea0003800000 */
.L_x_412:
        /* <DEDUP_REMOVED lines=12> */
.L_x_415:
[----:B------:R-:W-:Y:S05]  /*1a170*/  BSYNC B1 ;  /* 0x0000000000017941 */ /* 0x000fea0003800000 */
.L_x_414:
        /* <DEDUP_REMOVED lines=12> */
.L_x_417:
[----:B------:R-:W-:Y:S05]  /*1a240*/  BSYNC B1 ;  /* 0x0000000000017941 */ /* 0x000fea0003800000 */
.L_x_416:
        /* <DEDUP_REMOVED lines=9> */
.L_x_419:
[----:B------:R-:W-:Y:S05]  /*1a2e0*/  BSYNC B1 ;  /* 0x0000000000017941 */ /* 0x000fea0003800000 */
.L_x_418:
        /* <DEDUP_REMOVED lines=9> */
.L_x_421:
[----:B------:R-:W-:Y:S05]  /*1a380*/  BSYNC B1 ;  /* 0x0000000000017941 */ /* 0x000fea0003800000 */
.L_x_420:
        /* <DEDUP_REMOVED lines=12> */
.L_x_423:
[----:B------:R-:W-:Y:S05]  /*1a450*/  BSYNC B1 ;  /* 0x0000000000017941 */ /* 0x000fea0003800000 */
.L_x_422:
        /* <DEDUP_REMOVED lines=12> */
.L_x_425:
[----:B------:R-:W-:Y:S05]  /*1a520*/  BSYNC B1 ;  /* 0x0000000000017941 */ /* 0x000fea0003800000 */
.L_x_424:
        /* <DEDUP_REMOVED lines=9> */
.L_x_427:
[----:B------:R-:W-:Y:S05]  /*1a5c0*/  BSYNC B1 ;  /* 0x0000000000017941 */ /* 0x000fea0003800000 */
.L_x_426:
        /* <DEDUP_REMOVED lines=9> */
.L_x_429:
[----:B------:R-:W-:Y:S05]  /*1a660*/  BSYNC B1 ;  /* 0x0000000000017941 */ /* 0x000fea0003800000 */
.L_x_428:
        /* <DEDUP_REMOVED lines=12> */
.L_x_431:
[----:B------:R-:W-:Y:S05]  /*1a730*/  BSYNC B1 ;  /* 0x0000000000017941 */ /* 0x000fea0003800000 */
.L_x_430:
        /* <DEDUP_REMOVED lines=12> */
.L_x_433:
[----:B------:R-:W-:Y:S05]  /*1a800*/  BSYNC B1 ;  /* 0x0000000000017941 */ /* 0x000fea0003800000 */
.L_x_432:
        /* <DEDUP_REMOVED lines=9> */
.L_x_435:
[----:B------:R-:W-:Y:S05]  /*1a8a0*/  BSYNC B1 ;  /* 0x0000000000017941 */ /* 0x000fea0003800000 */
.L_x_434:
        /* <DEDUP_REMOVED lines=9> */
.L_x_437:
[----:B------:R-:W-:Y:S05]  /*1a940*/  BSYNC B1 ;  /* 0x0000000000017941 */ /* 0x000fea0003800000 */
.L_x_436:
        /* <DEDUP_REMOVED lines=12> */
.L_x_439:
[----:B------:R-:W-:Y:S05]  /*1aa10*/  BSYNC B1 ;  /* 0x0000000000017941 */ /* 0x000fea0003800000 */
.L_x_438:
        /* <DEDUP_REMOVED lines=12> */
.L_x_441:
[----:B------:R-:W-:Y:S05]  /*1aae0*/  BSYNC B1 ;  /* 0x0000000000017941 */ /* 0x000fea0003800000 */
.L_x_440:
        /* <DEDUP_REMOVED lines=9> */
.L_x_443:
[----:B------:R-:W-:Y:S05]  /*1ab80*/  BSYNC B1 ;  /* 0x0000000000017941 */ /* 0x000fea0003800000 */
.L_x_442:
        /* <DEDUP_REMOVED lines=9> */
.L_x_445:
[----:B------:R-:W-:Y:S05]  /*1ac20*/  BSYNC B1 ;  /* 0x0000000000017941 */ /* 0x000fea0003800000 */
.L_x_444:
        /* <DEDUP_REMOVED lines=12> */
.L_x_447:
[----:B------:R-:W-:Y:S05]  /*1acf0*/  BSYNC B1 ;  /* 0x0000000000017941 */ /* 0x000fea0003800000 */
.L_x_446:
        /* <DEDUP_REMOVED lines=12> */
.L_x_449:
[----:B------:R-:W-:Y:S05]  /*1adc0*/  BSYNC B1 ;  /* 0x0000000000017941 */ /* 0x000fea0003800000 */
.L_x_448:
        /* <DEDUP_REMOVED lines=9> */
.L_x_451:
[----:B------:R-:W-:Y:S05]  /*1ae60*/  BSYNC B1 ;  /* 0x0000000000017941 */ /* 0x000fea0003800000 */
.L_x_450:
        /* <DEDUP_REMOVED lines=9> */
.L_x_453:
[----:B------:R-:W-:Y:S05]  /*1af00*/  BSYNC B1 ;  /* 0x0000000000017941 */ /* 0x000fea0003800000 */
.L_x_452:
        /* <DEDUP_REMOVED lines=12> */
.L_x_455:
[----:B------:R-:W-:Y:S05]  /*1afd0*/  BSYNC B1 ;  /* 0x0000000000017941 */ /* 0x000fea0003800000 */
.L_x_454:
        /* <DEDUP_REMOVED lines=12> */
.L_x_457:
[----:B------:R-:W-:Y:S05]  /*1b0a0*/  BSYNC B1 ;  /* 0x0000000000017941 */ /* 0x000fea0003800000 */
.L_x_456:
        /* <DEDUP_REMOVED lines=9> */
.L_x_459:
[----:B------:R-:W-:Y:S05]  /*1b140*/  BSYNC B1 ;  /* 0x0000000000017941 */ /* 0x000fea0003800000 */
.L_x_458:
        /* <DEDUP_REMOVED lines=9> */
.L_x_461:
[----:B------:R-:W-:Y:S05]  /*1b1e0*/  BSYNC B1 ;  /* 0x0000000000017941 */ /* 0x000fea0003800000 */
.L_x_460:
        /* <DEDUP_REMOVED lines=12> */
.L_x_463:
[----:B------:R-:W-:Y:S05]  /*1b2b0*/  BSYNC B1 ;  /* 0x0000000000017941 */ /* 0x000fea0003800000 */
.L_x_462:
        /* <DEDUP_REMOVED lines=12> */
.L_x_465:
[----:B------:R-:W-:Y:S05]  /*1b380*/  BSYNC B1 ;  /* 0x0000000000017941 */ /* 0x000fea0003800000 */
.L_x_464:
        /* <DEDUP_REMOVED lines=9> */
.L_x_467:
[----:B------:R-:W-:Y:S05]  /*1b420*/  BSYNC B1 ;  /* 0x0000000000017941 */ /* 0x000fea0003800000 */
.L_x_466:
        /* <DEDUP_REMOVED lines=9> */
.L_x_469:
[----:B------:R-:W-:Y:S05]  /*1b4c0*/  BSYNC B1 ;  /* 0x0000000000017941 */ /* 0x000fea0003800000 */
.L_x_468:
        /* <DEDUP_REMOVED lines=12> */
.L_x_471:
[----:B------:R-:W-:Y:S05]  /*1b590*/  BSYNC B1 ;  /* 0x0000000000017941 */ /* 0x000fea0003800000 */
.L_x_470:
        /* <DEDUP_REMOVED lines=12> */
.L_x_473:
[----:B------:R-:W-:Y:S05]  /*1b660*/  BSYNC B1 ;  /* 0x0000000000017941 */ /* 0x000fea0003800000 */
.L_x_472:
        /* <DEDUP_REMOVED lines=9> */
.L_x_475:
[----:B------:R-:W-:Y:S05]  /*1b700*/  BSYNC B1 ;  /* 0x0000000000017941 */ /* 0x000fea0003800000 */
.L_x_474:
        /* <DEDUP_REMOVED lines=9> */
.L_x_477:
[----:B------:R-:W-:Y:S05]  /*1b7a0*/  BSYNC B1 ;  /* 0x0000000000017941 */ /* 0x000fea0003800000 */
.L_x_476:
        /* <DEDUP_REMOVED lines=12> */
.L_x_479:
[----:B------:R-:W-:Y:S05]  /*1b870*/  BSYNC B1 ;  /* 0x0000000000017941 */ /* 0x000fea0003800000 */
.L_x_478:
        /* <DEDUP_REMOVED lines=12> */
.L_x_481:
[----:B------:R-:W-:Y:S05]  /*1b940*/  BSYNC B1 ;  /* 0x0000000000017941 */ /* 0x000fea0003800000 */
.L_x_480:
        /* <DEDUP_REMOVED lines=9> */
.L_x_483:
[----:B------:R-:W-:Y:S05]  /*1b9e0*/  BSYNC B1 ;  /* 0x0000000000017941 */ /* 0x000fea0003800000 */
.L_x_482:
        /* <DEDUP_REMOVED lines=9> */
.L_x_485:
[----:B------:R-:W-:Y:S05]  /*1ba80*/  BSYNC B1 ;  /* 0x0000000000017941 */ /* 0x000fea0003800000 */
.L_x_484:
        /* <DEDUP_REMOVED lines=12> */
.L_x_487:
[----:B------:R-:W-:Y:S05]  /*1bb50*/  BSYNC B1 ;  /* 0x0000000000017941 */ /* 0x000fea0003800000 */
.L_x_486:
        /* <DEDUP_REMOVED lines=12> */
.L_x_489:
[----:B------:R-:W-:Y:S05]  /*1bc20*/  BSYNC B1 ;  /* 0x0000000000017941 */ /* 0x000fea0003800000 */
.L_x_488:
        /* <DEDUP_REMOVED lines=9> */
.L_x_491:
[----:B------:R-:W-:Y:S05]  /*1bcc0*/  BSYNC B1 ;  /* 0x0000000000017941 */ /* 0x000fea0003800000 */
.L_x_490:
        /* <DEDUP_REMOVED lines=9> */
.L_x_493:
[----:B------:R-:W-:Y:S05]  /*1bd60*/  BSYNC B1 ;  /* 0x0000000000017941 */ /* 0x000fea0003800000 */
.L_x_492:
        /* <DEDUP_REMOVED lines=12> */
.L_x_495:
[----:B------:R-:W-:Y:S05]  /*1be30*/  BSYNC B1 ;  /* 0x0000000000017941 */ /* 0x000fea0003800000 */
.L_x_494:
        /* <DEDUP_REMOVED lines=12> */
.L_x_497:
[----:B------:R-:W-:Y:S05]  /*1bf00*/  BSYNC B1 ;  /* 0x0000000000017941 */ /* 0x000fea0003800000 */
.L_x_496:
        /* <DEDUP_REMOVED lines=9> */
.L_x_499:
[----:B------:R-:W-:Y:S05]  /*1bfa0*/  BSYNC B1 ;  /* 0x0000000000017941 */ /* 0x000fea0003800000 */
.L_x_498:
        /* <DEDUP_REMOVED lines=9> */
.L_x_501:
[----:B------:R-:W-:Y:S05]  /*1c040*/  BSYNC B1 ;  /* 0x0000000000017941 */ /* 0x000fea0003800000 */
.L_x_500:
        /* <DEDUP_REMOVED lines=12> */
.L_x_503:
[----:B------:R-:W-:Y:S05]  /*1c110*/  BSYNC B1 ;  /* 0x0000000000017941 */ /* 0x000fea0003800000 */
.L_x_502:
        /* <DEDUP_REMOVED lines=12> */
.L_x_505:
[----:B------:R-:W-:Y:S05]  /*1c1e0*/  BSYNC B1 ;  /* 0x0000000000017941 */ /* 0x000fea0003800000 */
.L_x_504:
        /* <DEDUP_REMOVED lines=9> */
.L_x_507:
[----:B------:R-:W-:Y:S05]  /*1c280*/  BSYNC B1 ;  /* 0x0000000000017941 */ /* 0x000fea0003800000 */
.L_x_506:
        /* <DEDUP_REMOVED lines=9> */
.L_x_509:
[----:B------:R-:W-:Y:S05]  /*1c320*/  BSYNC B1 ;  /* 0x0000000000017941 */ /* 0x000fea0003800000 */
.L_x_508:
        /* <DEDUP_REMOVED lines=12> */
.L_x_511:
[----:B------:R-:W-:Y:S05]  /*1c3f0*/  BSYNC B1 ;  /* 0x0000000000017941 */ /* 0x000fea0003800000 */
.L_x_510:
        /* <DEDUP_REMOVED lines=12> */
.L_x_513:
[----:B------:R-:W-:Y:S05]  /*1c4c0*/  BSYNC B1 ;  /* 0x0000000000017941 */ /* 0x000fea0003800000 */
.L_x_512:
        /* <DEDUP_REMOVED lines=9> */
.L_x_515:
[----:B------:R-:W-:Y:S05]  /*1c560*/  BSYNC B1 ;  /* 0x0000000000017941 */ /* 0x000fea0003800000 */
.L_x_514:
        /* <DEDUP_REMOVED lines=9> */
.L_x_517:
[----:B------:R-:W-:Y:S05]  /*1c600*/  BSYNC B1 ;  /* 0x0000000000017941 */ /* 0x000fea0003800000 */
.L_x_516:
        /* <DEDUP_REMOVED lines=12> */
.L_x_519:
[----:B------:R-:W-:Y:S05]  /*1c6d0*/  BSYNC B1 ;  /* 0x0000000000017941 */ /* 0x000fea0003800000 */
.L_x_518:
        /* <DEDUP_REMOVED lines=12> */
.L_x_521:
[----:B------:R-:W-:Y:S05]  /*1c7a0*/  BSYNC B1 ;  /* 0x0000000000017941 */ /* 0x000fea0003800000 */
.L_x_520:
        /* <DEDUP_REMOVED lines=9> */
.L_x_523:
[----:B------:R-:W-:Y:S05]  /*1c840*/  BSYNC B1 ;  /* 0x0000000000017941 */ /* 0x000fea0003800000 */
.L_x_522:
        /* <DEDUP_REMOVED lines=9> */
.L_x_525:
[----:B------:R-:W-:Y:S05]  /*1c8e0*/  BSYNC B1 ;  /* 0x0000000000017941 */ /* 0x000fea0003800000 */
.L_x_524:
        /* <DEDUP_REMOVED lines=12> */
.L_x_527:
[----:B------:R-:W-:Y:S05]  /*1c9b0*/  BSYNC B1 ;  /* 0x0000000000017941 */ /* 0x000fea0003800000 */
.L_x_526:
        /* <DEDUP_REMOVED lines=12> */
.L_x_529:
[----:B------:R-:W-:Y:S05]  /*1ca80*/  BSYNC B1 ;  /* 0x0000000000017941 */ /* 0x000fea0003800000 */
.L_x_528:
        /* <DEDUP_REMOVED lines=9> */
.L_x_531:
[----:B------:R-:W-:Y:S05]  /*1cb20*/  BSYNC B1 ;  /* 0x0000000000017941 */ /* 0x000fea0003800000 */
.L_x_530:
        /* <DEDUP_REMOVED lines=9> */
.L_x_533:
[----:B------:R-:W-:Y:S05]  /*1cbc0*/  BSYNC B1 ;  /* 0x0000000000017941 */ /* 0x000fea0003800000 */
.L_x_532:
[----:B-----5:R-:W-:Y:S01]  /*1cbd0*/  HADD2.F32 R5, -RZ, R3.H0_H0 ;  /* 0x20000003ff057230 */ /* 0x020fe20000004100 */
[----:B0-----:R-:W-:Y:S01]  /*1cbe0*/  @P2 MOV R4, R160 ;  /* 0x000000a000042202 */ /* 0x001fe20000000f00 */
[----:B------:R-:W-:Y:S01]  /*1cbf0*/  BSSY B1, `(.L_x_534) ;  /* 0x000000a000017945 */ /* 0x000fe20003800000 */
[----:B------:R-:W-:Y:S02]  /*1cc00*/  ISETP.GT.AND P1, PT, R0, 0xf9, P1 ;  /* 0x000000f90000780c */ /* 0x000fe40000f24270 */
[----:B------:R-:W-:-:S04]  /*1cc10*/  FMUL R5, R5, R16 ;  /* 0x0000001005057220 */ /* 0x000fc80000400000 */
[----:B------:R-:W-:-:S05]  /*1cc20*/  FFMA R5, R150, R2, R5 ;  /* 0x0000000296057223 */ /* 0x000fca0000000005 */
[----:B------:R-:W-:-:S04]  /*1cc30*/  F2FP.F16.F32.PACK_AB R5, RZ, R5 ;  /* 0x00000005ff05723e */ /* 0x000fc800000000ff */
[----:B-1-34-:R-:W-:Y:S01]  /*1cc40*/  PRMT R6, R5, 0x7610, R6 ;  /* 0x0000761005067816 */ /* 0x01afe20000000006 */
[----:B------:R-:W-:-:S05]  /*1cc50*/  @P2 IMAD.MOV.U32 R5, RZ, RZ, R161 ;  /* 0x000000ffff052224 */ /* 0x000fca00078e00a1 */
[----:B------:R0:W-:Y:S01]  /*1cc60*/  @P2 STG.E.U16 desc[UR36][R4.64+0x1f0], R6 ;  /* 0x0001f00604002986 */ /* 0x0001e2000c101524 */
[----:B------:R-:W-:Y:S05]  /*1cc70*/  @!P1 BRA `(.L_x_535) ;  /* 0x0000000000049947 */ /* 0x000fea0003800000 */
[----:B------:R1:W5:Y:S02]  /*1cc80*/  LDG.E.LTC128B.U16 R3, desc[UR36][R12.64+0x1f2] ;  /* 0x0001f2240c037981 */ /* 0x000364000c1e1520 */
.L_x_535:
[----:B------:R-:W-:Y:S05]  /*1cc90*/  BSYNC B1 ;  /* 0x0000000000017941 */ /* 0x000fea0003800000 */
.L_x_534:
[----:B------:R-:W-:Y:S05]  /*1cca0*/  @!P1 BRA `(.L_x_536) ;  /* 0x0000005400b89947 */ /* 0x000fea0003800000 */
[----:B-----5:R-:W-:-:S05]  /*1ccb0*/  HADD2.F32 R3, -RZ, R3.H0_H0 ;  /* 0x20000003ff037230 */ /* 0x020fca0000004100 */
[----:B------:R-:W-:-:S04]  /*1ccc0*/  FMUL R0, R3, R16 ;  /* 0x0000001003007220 */ /* 0x000fc80000400000 */
[----:B------:R-:W-:-:S05]  /*1ccd0*/  FFMA R0, R151, R2, R0 ;  /* 0x0000000297007223 */ /* 0x000fca0000000000 */
[----:B------:R-:W-:-:S05]  /*1cce0*/  F2FP.F16.F32.PACK_AB R0, RZ, R0 ;  /* 0x00000000ff00723e */ /* 0x000fca00000000ff */
[----:B------:R3:W-:Y:S01]  /*1ccf0*/  STG.E.U16 desc[UR36][R160.64+0x1f2], R0 ;  /* 0x0001f200a0007986 */ /* 0x0007e2000c101524 */
[----:B------:R-:W-:Y:S05]  /*1cd00*/  BRA `(.L_x_536) ;  /* 0x0000005400a07947 */ /* 0x000fea0003800000 */
.L_x_29:
[----:B------:R-:W2:Y:S01]  /*1cd10*/  LDL.LU R8, [R1+0xc] ;  /* 0x00000c0001087983 */ /* 0x000ea20000300800 */
[----:B------:R-:W-:-:S03]  /*1cd20*/  ULDC.64 UR6, c[0x0][0x5c0] ;  /* 0x0001700000067ab9 */ /* 0x000fc60000000a00 */
[----:B------:R-:W3:Y:S04]  /*1cd30*/  LDL.LU R13, [R1+0xb8] ;  /* 0x0000b800010d7983 */ /* 0x000ee80000300800 */
[----:B------:R-:W4:Y:S04]  /*1cd40*/  LDL.LU R227, [R1+0xbc] ;  /* 0x0000bc0001e37983 */ /* 0x000f280000300800 */
[----:B------:R-:W5:Y:S04]  /*1cd50*/  LDL.LU R226, [R1+0xc0] ;  /* 0x0000c00001e27983 */ /* 0x000f680000300800 */
        /* <DEDUP_REMOVED lines=70> */
[----:B------:R-:W5:Y:S01]  /*1d1c0*/  LDL.LU R153, [R1+0x1dc] ;  /* 0x0001dc0001997983 */ /* 0x000f620000300800 */
[----:B------:R-:W-:-:S03]  /*1d1d0*/  LEA R4, P0, R6, UR6, 0x1 ;  /* 0x0000000606047c11 */ /* 0x000fc6000f8008ff */
[----:B------:R-:W5:Y:S04]  /*1d1e0*/  LDL.LU R152, [R1+0x1e0] ;  /* 0x0001e00001987983 */ /* 0x000f680000300800 */
[----:B------:R-:W5:Y:S04]  /*1d1f0*/  LDL.LU R23, [R1+0x1e4] ;  /* 0x0001e40001177983 */ /* 0x000f680000300800 */
[----:B------:R-:W5:Y:S04]  /*1d200*/  LDL.LU R22, [R1+0x1e8] ;  /* 0x0001e80001167983 */ /* 0x000f680000300800 */
[----:B------:R-:W5:Y:S01]  /*1d210*/  LDL.LU R21, [R1+0x1ec] ;  /* 0x0001ec0001157983 */ /* 0x000f620000300800 */
[----:B------:R-:W-:-:S03]  /*1d220*/  LEA.HI.X R5, R6, UR7, R10, 0x1, P0 ;  /* 0x0000000706057c11 */ /* 0x000fc600080f0c0a */
[----:B------:R-:W5:Y:S04]  /*1d230*/  LDL.LU R20, [R1+0x1f0] ;  /* 0x0001f00001147983 */ /* 0x000f680000300800 */
[----:B------:R-:W5:Y:S04]  /*1d240*/  LDL.LU R19, [R1+0x1f4] ;  /* 0x0001f40001137983 */ /* 0x000f680000300800 */
[----:B------:R-:W5:Y:S04]  /*1d250*/  LDL.LU R18, [R1+0x1f8] ;  /* 0x0001f80001127983 */ /* 0x000f680000300800 */
[----:B------:R-:W5:Y:S04]  /*1d260*/  LDL.LU R15, [R1+0x1fc] ;  /* 0x0001fc00010f7983 */ /* 0x000f680000300800 */
[----:B------:R-:W2:Y:S04]  /*1d270*/  LDL.LU R6, [R1] ;  /* 0x0000000001067983 */ /* 0x000ea80000300800 */
[----:B------:R-:W3:Y:S04]  /*1d280*/  LDL.LU R7, [R1+0x8] ;  /* 0x0000080001077983 */ /* 0x000ee80000300800 */
[----:B------:R-:W4:Y:S01]  /*1d290*/  LDL.LU R10, [R1+0x5c] ;  /* 0x00005c00010a7983 */ /* 0x000f220000300800 */
[----:B--2---:R-:W-:-:S05]  /*1d2a0*/  FMUL R6, R6, R2 ;  /* 0x0000000206067220 */ /* 0x004fca0000400000 */
[----:B------:R-:W-:-:S05]  /*1d2b0*/  F2FP.F16.F32.PACK_AB R6, RZ, R6 ;  /* 0x00000006ff06723e */ /* 0x000fca00000000ff */
[----:B------:R0:W-:Y:S04]  /*1d2c0*/  @P1 STG.E.U16 desc[UR36][R4.64], R6 ;  /* 0x0000000604001986 */ /* 0x0001e8000c101524 */
[----:B0-----:R-:W2:Y:S01]  /*1d2d0*/  LDL.LU R6, [R1+0x4] ;  /* 0x0000040001067983 */ /* 0x001ea20000300800 */
[----:B------:R-:W-:Y:S01]  /*1d2e0*/  ISETP.GT.AND P0, PT, R0, 0x1, P3 ;  /* 0x000000010000780c */ /* 0x000fe20001f04270 */
[-C--:B---3--:R-:W-:Y:S01]  /*1d2f0*/  FMUL R7, R7, R2.reuse ;  /* 0x0000000207077220 */ /* 0x088fe20000400000 */
[----:B------:R-:W-:Y:S01]  /*1d300*/  ISETP.GT.AND P2, PT, R3, 0x8, PT ;  /* 0x000000080300780c */ /* 0x000fe20003f44270 */
[----:B------:R-:W-:Y:S01]  /*1d310*/  USHF.L.U32 UR7, UR4, 0x4, URZ ;  /* 0x0000000404077899 */ /* 0x000fe2000800063f */
[----:B------:R-:W-:Y:S01]  /*1d320*/  FMUL R8, R8, R2 ;  /* 0x0000000208087220 */ /* 0x000fe20000400000 */
[----:B------:R-:W-:Y:S01]  /*1d330*/  USHF.L.U64.HI UR6, UR4, 0x4, UR5 ;  /* 0x0000000404067899 */ /* 0x000fe20008010205 */
[----:B------:R-:W-:-:S03]  /*1d340*/  F2FP.F16.F32.PACK_AB R7, RZ, R7 ;  /* 0x00000007ff07723e */ /* 0x000fc600000000ff */
[----:B------:R-:W-:Y:S02]  /*1d350*/  F2FP.F16.F32.PACK_AB R8, RZ, R8 ;  /* 0x00000008ff08723e */ /* 0x000fe400000000ff */
[----:B------:R-:W-:Y:S01]  /*1d360*/  PRMT R9, R7, 0x7610, R9 ;  /* 0x0000761007097816 */ /* 0x000fe20000000009 */
[----:B--2---:R-:W-:-:S05]  /*1d370*/  FMUL R6, R6, R2 ;  /* 0x0000000206067220 */ /* 0x004fca0000400000 */
[----:B------:R-:W-:-:S05]  /*1d380*/  F2FP.F16.F32.PACK_AB R6, RZ, R6 ;  /* 0x00000006ff06723e */ /* 0x000fca00000000ff */
[----:B------:R0:W-:Y:S01]  /*1d390*/  @P0 STG.E.U16 desc[UR36][R4.64+0x2], R6 ;  /* 0x0000020604000986 */ /* 0x0001e2000c101524 */
[----:B------:R-:W-:Y:S02]  /*1d3a0*/  ISETP.GT.AND P0, PT, R0, RZ, P2 ;  /* 0x000000ff0000720c */ /* 0x000fe40001704270 */
[----:B0-----:R-:W-:-:S04]  /*1d3b0*/  IADD3 R6, P1, R4, UR7, RZ ;  /* 0x0000000704067c10 */ /* 0x001fc8000ff3e0ff */
[----:B------:R-:W-:-:S07]  /*1d3c0*/  IADD3.X R7, R5, UR6, RZ, P1, !PT ;  /* 0x0000000605077c10 */ /* 0x000fce0008ffe4ff */
[----:B------:R0:W-:Y:S01]  /*1d3d0*/  @P0 STG.E.U16 desc[UR36][R6.64], R9 ;  /* 0x0000000906000986 */ /* 0x0001e2000c101524 */
[----:B------:R-:W-:-:S03]  /*1d3e0*/  ISETP.GT.AND P0, PT, R0, 0x1, P2 ;  /* 0x000000010000780c */ /* 0x000fc60001704270 */
[----:B0-----:R-:W2:Y:S10]  /*1d3f0*/  LDL.LU R9, [R1+0x54] ;  /* 0x0000540001097983 */ /* 0x001eb40000300800 */
[----:B------:R0:W-:Y:S04]  /*1d400*/  @P0 STG.E.U16 desc[UR36][R6.64+0x2], R8 ;  /* 0x0000020806000986 */ /* 0x0001e8000c101524 */
[----:B0-----:R-:W3:Y:S01]  /*1d410*/  LDL.LU R8, [R1+0x10] ;  /* 0x0000100001087983 */ /* 0x001ee20000300800 */
[----:B------:R-:W-:Y:S01]  /*1d420*/  ISETP.GT.AND P0, PT, R0, 0x8, P3 ;  /* 0x000000080000780c */ /* 0x000fe20001f04270 */
[----:B---3--:R-:W-:-:S05]  /*1d430*/  FMUL R8, R8, R2 ;  /* 0x0000000208087220 */ /* 0x008fca0000400000 */
[----:B------:R-:W-:-:S07]  /*1d440*/  F2FP.F16.F32.PACK_AB R8, RZ, R8 ;  /* 0x00000008ff08723e */ /* 0x000fce00000000ff */
        /* <DEDUP_REMOVED lines=78> */
[----:B--2---:R-:W-:-:S05]  /*1d930*/  FMUL R9, R9, R2 ;  /* 0x0000000209097220 */ /* 0x004fca0000400000 */
[----:B------:R-:W-:-:S04]  /*1d940*/  F2FP.F16.F32.PACK_AB R9, RZ, R9 ;  /* 0x00000009ff09723e */ /* 0x000fc800000000ff */
[----:B------:R-:W-:Y:S01]  /*1d950*/  PRMT R11, R9, 0x7610, R11 ;  /* 0x00007610090b7816 */ /* 0x000fe2000000000b */
[----:B---3--:R-:W-:-:S05]  /*1d960*/  FMUL R8, R8, R2 ;  /* 0x0000000208087220 */ /* 0x008fca0000400000 */
[----:B------:R-:W-:-:S05]  /*1d970*/  F2FP.F16.F32.PACK_AB R8, RZ, R8 ;  /* 0x00000008ff08723e */ /* 0x000fca00000000ff */
[----:B------:R0:W-:Y:S04]  /*1d980*/  @P0 STG.E.U16 desc[UR36][R4.64+0x50], R8 ;  /* 0x0000500804000986 */ /* 0x0001e8000c101524 */
[----:B0-----:R-:W2:Y:S01]  /*1d990*/  LDL.LU R8, [R1+0x58] ;  /* 0x0000580001087983 */ /* 0x001ea20000300800 */
[----:B------:R-:W-:Y:S01]  /*1d9a0*/  ISETP.GT.AND P5, PT, R0, 0x29, P3 ;  /* 0x000000290000780c */ /* 0x000fe20001fa4270 */
[----:B----4-:R-:W-:Y:S01]  /*1d9b0*/  FMUL R10, R10, R2 ;  /* 0x000000020a0a7220 */ /* 0x010fe20000400000 */
[C---:B------:R-:W-:Y:S01]  /*1d9c0*/  ISETP.GT.AND P0, PT, R0.reuse, 0x28, P2 ;  /* 0x000000280000780c */ /* 0x040fe20001704270 */
[----:B------:R-:W3:Y:S01]  /*1d9d0*/  LDL.LU R9, [R1+0x60] ;  /* 0x0000600001097983 */ /* 0x000ee20000300800 */
[C---:B------:R-:W-:Y:S02]  /*1d9e0*/  ISETP.GT.AND P4, PT, R0.reuse, 0x29, P2 ;  /* 0x000000290000780c */ /* 0x040fe40001784270 */
[----:B------:R-:W-:-:S02]  /*1d9f0*/  ISETP.GT.AND P1, PT, R0, 0x30, P3 ;  /* 0x000000300000780c */ /* 0x000fc40001f24270 */
[----:B------:R-:W-:Y:S01]  /*1da00*/  F2FP.F16.F32.PACK_AB R10, RZ, R10 ;  /* 0x0000000aff0a723e */ /* 0x000fe200000000ff */
[-C--:B--2---:R-:W-:Y:S01]  /*1da10*/  FMUL R8, R8, R2.reuse ;  /* 0x0000000208087220 */ /* 0x084fe20000400000 */
[----:B---3--:R-:W-:-:S04]  /*1da20*/  FMUL R9, R9, R2 ;  /* 0x0000000209097220 */ /* 0x008fc80000400000 */
[----:B------:R-:W-:-:S04]  /*1da30*/  F2FP.F16.F32.PACK_AB R8, RZ, R8 ;  /* 0x00000008ff08723e */ /* 0x000fc800000000ff */
[----:B------:R-:W-:Y:S02]  /*1da40*/  PRMT R12, R8, 0x7610, R12 ;  /* 0x00007610080c7816 */ /* 0x000fe4000000000c */
[----:B------:R-:W-:Y:S02]  /*1da50*/  F2FP.F16.F32.PACK_AB R8, RZ, R9 ;  /* 0x00000009ff08723e */ /* 0x000fe400000000ff */
[----:B------:R-:W2:Y:S04]  /*1da60*/  LDL.LU R9, [R1+0x64] ;  /* 0x0000640001097983 */ /* 0x000ea80000300800 */
[----:B------:R0:W-:Y:S04]  /*1da70*/  @P5 STG.E.U16 desc[UR36][R4.64+0x52], R11 ;  /* 0x0000520b04005986 */ /* 0x0001e8000c101524 */
[----:B------:R-:W-:Y:S04]  /*1da80*/  @P0 STG.E.U16 desc[UR36][R6.64+0x50], R12 ;  /* 0x0000500c06000986 */ /* 0x000fe8000c101524 */
[----:B------:R1:W-:Y:S01]  /*1da90*/  @P4 STG.E.U16 desc[UR36][R6.64+0x52], R10 ;  /* 0x0000520a06004986 */ /* 0x0003e2000c101524 */
[----:B0-----:R-:W-:-:S03]  /*1daa0*/  PRMT R11, R8, 0x7610, R11 ;  /* 0x00007610080b7816 */ /* 0x001fc6000000000b */
[----:B------:R-:W3:Y:S04]  /*1dab0*/  LDL.LU R8, [R1+0x68] ;  /* 0x0000680001087983 */ /* 0x000ee80000300800 */
[----:B------:R0:W-:Y:S04]  /*1dac0*/  @P1 STG.E.U16 desc[UR36][R4.64+0x60], R11 ;  /* 0x0000600b04001986 */ /* 0x0001e8000c101524 */
[----:B-1----:R-:W4:Y:S01]  /*1dad0*/  LDL.LU R10, [R1+0x6c] ;  /* 0x00006c00010a7983 */ /* 0x002f220000300800 */
[----:B--2---:R-:W-:-:S05]  /*1dae0*/  FMUL R9, R9, R2 ;  /* 0x0000000209097220 */ /* 0x004fca0000400000 */
[----:B------:R-:W-:-:S04]  /*1daf0*/  F2FP.F16.F32.PACK_AB R9, RZ, R9 ;  /* 0x00000009ff09723e */ /* 0x000fc800000000ff */
[----:B0-----:R-:W-:Y:S02]  /*1db00*/  PRMT R11, R9, 0x7610, R11 ;  /* 0x00007610090b7816 */ /* 0x001fe4000000000b */
[----:B------:R-:W2:Y:S01]  /*1db10*/  LDL.LU R9, [R1+0x70] ;  /* 0x0000700001097983 */ /* 0x000ea20000300800 */
[----:B---3--:R-:W-:-:S05]  /*1db20*/  FMUL R8, R8, R2 ;  /* 0x0000000208087220 */ /* 0x008fca0000400000 */
[----:B------:R-:W-:-:S04]  /*1db30*/  F2FP.F16.F32.PACK_AB R8, RZ, R8 ;  /* 0x00000008ff08723e */ /* 0x000fc800000000ff */
[----:B------:R-:W-:Y:S01]  /*1db40*/  PRMT R12, R8, 0x7610, R12 ;  /* 0x00007610080c7816 */ /* 0x000fe2000000000c */
[----:B--2---:R-:W-:-:S05]  /*1db50*/  FMUL R9, R9, R2 ;  /* 0x0000000209097220 */ /* 0x004fca0000400000 */
[----:B------:R-:W-:Y:S02]  /*1db60*/  F2FP.F16.F32.PACK_AB R8, RZ, R9 ;  /* 0x00000009ff08723e */ /* 0x000fe400000000ff */
[----:B------:R-:W2:Y:S01]  /*1db70*/  LDL.LU R9, [R1+0x74] ;  /* 0x0000740001097983 */ /* 0x000ea20000300800 */
[C---:B------:R-:W-:Y:S02]  /*1db80*/  ISETP.GT.AND P0, PT, R0.reuse, 0x31, P3 ;  /* 0x000000310000780c */ /* 0x040fe40001f04270 */
[C---:B------:R-:W-:Y:S02]  /*1db90*/  ISETP.GT.AND P4, PT, R0.reuse, 0x30, P2 ;  /* 0x000000300000780c */ /* 0x040fe40001784270 */
[C---:B------:R-:W-:Y:S02]  /*1dba0*/  ISETP.GT.AND P5, PT, R0.reuse, 0x31, P2 ;  /* 0x000000310000780c */ /* 0x040fe400017a4270 */
[----:B------:R-:W-:Y:S01]  /*1dbb0*/  ISETP.GT.AND P1, PT, R0, 0x38, P3 ;  /* 0x000000380000780c */ /* 0x000fe20001f24270 */
[----:B----4-:R-:W-:-:S05]  /*1dbc0*/  FMUL R10, R10, R2 ;  /* 0x000000020a0a7220 */ /* 0x010fca0000400000 */
[----:B------:R-:W-:Y:S01]  /*1dbd0*/  F2FP.F16.F32.PACK_AB R10, RZ, R10 ;  /* 0x0000000aff0a723e */ /* 0x000fe200000000ff */
        /* <DEDUP_REMOVED lines=42> */
[----:B------:R-:W-:Y:S01]  /*1de80*/  ISETP.GT.AND P5, PT, R0, 0x41, P2 ;  /* 0x000000410000780c */ /* 0x000fe200017a4270 */
[----:B----4-:R-:W-:Y:S01]  /*1de90*/  FMUL R10, R10, R2 ;  /* 0x000000020a0a7220 */ /* 0x010fe20000400000 */
[----:B------:R-:W-:-:S04]  /*1dea0*/  ISETP.GT.AND P1, PT, R0, 0x48, P3 ;  /* 0x000000480000780c */ /* 0x000fc80001f24270 */
[----:B------:R-:W-:-:S03]  /*1deb0*/  F2FP.F16.F32.PACK_AB R10, RZ, R10 ;  /* 0x0000000aff0a723e */ /* 0x000fc600000000ff */
[----:B------:R-:W-:Y:S04]  /*1dec0*/  @P0 STG.E.U16 desc[UR36][R4.64+0x82], R11 ;  /* 0x0000820b04000986 */ /* 0x000fe8000c101524 */
[----:B------:R-:W-:Y:S04]  /*1ded0*/  @P4 STG.E.U16 desc[UR36][R6.64+0x80], R12 ;  /* 0x0000800c06004986 */ /* 0x000fe8000c101524 */
[----:B------:R0:W-:Y:S04]  /*1dee0*/  @P5 STG.E.U16 desc[UR36][R6.64+0x82], R10 ;  /* 0x0000820a06005986 */ /* 0x0001e8000c101524 */
[----:B------:R1:W-:Y:S04]  /*1def0*/  @P1 STG.E.U16 desc[UR36][R4.64+0x90], R8 ;  /* 0x0000900804001986 */ /* 0x0003e8000c101524 */
[----:B0-----:R-:W3:Y:S04]  /*1df00*/  LDL.LU R10, [R1+0x98] ;  /* 0x00009800010a7983 */ /* 0x001ee80000300800 */
[----:B-1----:R-:W4:Y:S01]  /*1df10*/  LDL.LU R8, [R1+0x9c] ;  /* 0x00009c0001087983 */ /* 0x002f220000300800 */
[----:B--2---:R-:W-:-:S05]  /*1df20*/  FMUL R9, R9, R2 ;  /* 0x0000000209097220 */ /* 0x004fca0000400000 */
[----:B------:R-:W-:-:S04]  /*1df30*/  F2FP.F16.F32.PACK_AB R9, RZ, R9 ;  /* 0x00000009ff09723e */ /* 0x000fc800000000ff */
[----:B------:R-:W-:Y:S02]  /*1df40*/  PRMT R11, R9, 0x7610, R11 ;  /* 0x00007610090b7816 */ /* 0x000fe4000000000b */
[----:B------:R-:W2:Y:S01]  /*1df50*/  LDL.LU R9, [R1+0xa0] ;  /* 0x0000a00001097983 */ /* 0x000ea20000300800 */
[C---:B------:R-:W-:Y:S02]  /*1df60*/  ISETP.GT.AND P0, PT, R0.reuse, 0x49, P3 ;  /* 0x000000490000780c */ /* 0x040fe40001f04270 */
[C---:B------:R-:W-:Y:S02]  /*1df70*/  ISETP.GT.AND P4, PT, R0.reuse, 0x48, P2 ;  /* 0x000000480000780c */ /* 0x040fe40001784270 */
[----:B------:R-:W-:Y:S01]  /*1df80*/  ISETP.GT.AND P5, PT, R0, 0x49, P2 ;  /* 0x000000490000780c */ /* 0x000fe200017a4270 */
[-C--:B---3--:R-:W-:Y:S01]  /*1df90*/  FMUL R10, R10, R2.reuse ;  /* 0x000000020a0a7220 */ /* 0x088fe20000400000 */
[----:B----4-:R-:W-:-:S04]  /*1dfa0*/  FMUL R8, R8, R2 ;  /* 0x0000000208087220 */ /* 0x010fc80000400000 */
[----:B------:R-:W-:Y:S02]  /*1dfb0*/  F2FP.F16.F32.PACK_AB R10, RZ, R10 ;  /* 0x0000000aff0a723e */ /* 0x000fe400000000ff */
[----:B------:R-:W-:Y:S02]  /*1dfc0*/  F2FP.F16.F32.PACK_AB R8, RZ, R8 ;  /* 0x00000008ff08723e */ /* 0x000fe400000000ff */
[----:B------:R-:W-:Y:S02]  /*1dfd0*/  PRMT R12, R10, 0x7610, R12 ;  /* 0x000076100a0c7816 */ /* 0x000fe4000000000c */
[----:B------:R-:W-:Y:S01]  /*1dfe0*/  PRMT R10, R8, 0x7610, R10 ;  /* 0x00007610080a7816 */ /* 0x000fe2000000000a */
[----:B------:R0:W-:Y:S04]  /*1dff0*/  @P0 STG.E.U16 desc[UR36][R4.64+0x92], R11 ;  /* 0x0000920b04000986 */ /* 0x0001e8000c101524 */
[----:B------:R1:W-:Y:S04]  /*1e000*/  @P4 STG.E.U16 desc[UR36][R6.64+0x90], R12 ;  /* 0x0000900c06004986 */ /* 0x0003e8000c101524 */
[----:B------:R3:W-:Y:S04]  /*1e010*/  @P5 STG.E.U16 desc[UR36][R6.64+0x92], R10 ;  /* 0x0000920a06005986 */ /* 0x0007e8000c101524 */
[----:B0-----:R-:W4:Y:S04]  /*1e020*/  LDL.LU R11, [R1+0xac] ;  /* 0x0000ac00010b7983 */ /* 0x001f280000300800 */
[----:B-1----:R-:W5:Y:S01]  /*1e030*/  LDL.LU R12, [R1+0xb4] ;  /* 0x0000b400010c7983 */ /* 0x002f620000300800 */
[----:B--2---:R-:W-:-:S05]  /*1e040*/  FMUL R9, R9, R2 ;  /* 0x0000000209097220 */ /* 0x004fca0000400000 */
[----:B------:R-:W-:-:S04]  /*1e050*/  F2FP.F16.F32.PACK_AB R9, RZ, R9 ;  /* 0x00000009ff09723e */ /* 0x000fc800000000ff */
[----:B------:R-:W-:Y:S02]  /*1e060*/  PRMT R8, R9, 0x7610, R8 ;  /* 0x0000761009087816 */ /* 0x000fe40000000008 */
[----:B------:R-:W2:Y:S04]  /*1e070*/  LDL.LU R9, [R1+0xa4] ;  /* 0x0000a40001097983 */ /* 0x000ea80000300800 */
[----:B---3--:R-:W3:Y:S01]  /*1e080*/  LDL.LU R10, [R1+0xa8] ;  /* 0x0000a800010a7983 */ /* 0x008ee20000300800 */
[----:B------:R-:W-:-:S13]  /*1e090*/  ISETP.GT.AND P1, PT, R0, 0x50, P3 ;  /* 0x000000500000780c */ /* 0x000fda0001f24270 */
[----:B------:R0:W-:Y:S01]  /*1e0a0*/  @P1 STG.E.U16 desc[UR36][R4.64+0xa0], R8 ;  /* 0x0000a00804001986 */ /* 0x0001e2000c101524 */
[-C--:B----4-:R-:W-:Y:S01]  /*1e0b0*/  FMUL R11, R11, R2.reuse ;  /* 0x000000020b0b7220 */ /* 0x090fe20000400000 */
[----:B---3--:R-:W-:-:S05]  /*1e0c0*/  FMUL R10, R10, R2 ;  /* 0x000000020a0a7220 */ /* 0x008fca0000400000 */
[----:B0-----:R-:W-:Y:S02]  /*1e0d0*/  F2FP.F16.F32.PACK_AB R8, RZ, R10 ;  /* 0x0000000aff08723e */ /* 0x001fe400000000ff */
[----:B------:R-:W-:Y:S02]  /*1e0e0*/  F2FP.F16.F32.PACK_AB R10, RZ, R11 ;  /* 0x0000000bff0a723e */ /* 0x000fe400000000ff */
[----:B------:R-:W3:Y:S01]  /*1e0f0*/  LDL.LU R11, [R1+0xb0] ;  /* 0x0000b000010b7983 */ /* 0x000ee20000300800 */
[C---:B------:R-:W-:Y:S01]  /*1e100*/  ISETP.GT.AND P0, PT, R0.reuse, 0x51, P3 ;  /* 0x000000510000780c */ /* 0x040fe20001f04270 */
[----:B--2---:R-:W-:Y:S01]  /*1e110*/  FMUL R9, R9, R2 ;  /* 0x0000000209097220 */ /* 0x004fe20000400000 */
[----:B------:R-:W-:-:S04]  /*1e120*/  ISETP.GT.AND P4, PT, R0, 0x50, P2 ;  /* 0x000000500000780c */ /* 0x000fc80001784270 */
[----:B------:R-:W-:Y:S02]  /*1e130*/  F2FP.F16.F32.PACK_AB R9, RZ, R9 ;  /* 0x00000009ff09723e */ /* 0x000fe400000000ff */
[C---:B------:R-:W-:Y:S01]  /*1e140*/  ISETP.GT.AND P5, PT, R0.reuse, 0x51, P2 ;  /* 0x000000510000780c */ /* 0x040fe200017a4270 */
[----:B------:R-:W-:Y:S01]  /*1e150*/  FMUL R13, R13, R2 ;  /* 0x000000020d0d7220 */ /* 0x000fe20000400000 */
[----:B------:R-:W-:-:S03]  /*1e160*/  ISETP.GT.AND P1, PT, R0, 0x58, P3 ;  /* 0x000000580000780c */ /* 0x000fc60001f24270 */
[----:B------:R0:W-:Y:S01]  /*1e170*/  @P0 STG.E.U16 desc[UR36][R4.64+0xa2], R9 ;  /* 0x0000a20904000986 */ /* 0x0001e2000c101524 */
[----:B------:R-:W-:Y:S02]  /*1e180*/  F2FP.F16.F32.PACK_AB R13, RZ, R13 ;  /* 0x0000000dff0d723e */ /* 0x000fe400000000ff */
[----:B------:R-:W-:Y:S01]  /*1e190*/  ISETP.GT.AND P0, PT, R0, 0x59, P3 ;  /* 0x000000590000780c */ /* 0x000fe20001f04270 */
[----:B------:R1:W-:Y:S01]  /*1e1a0*/  @P4 STG.E.U16 desc[UR36][R6.64+0xa0], R8 ;  /* 0x0000a00806004986 */ /* 0x0003e2000c101524 */
[-C--:B0-----:R-:W-:Y:S01]  /*1e1b0*/  FMUL R9, R227, R2.reuse ;  /* 0x00000002e3097220 */ /* 0x081fe20000400000 */
[----:B-----5:R-:W-:-:S04]  /*1e1c0*/  FMUL R12, R12, R2 ;  /* 0x000000020c0c7220 */ /* 0x020fc80000400000 */
[----:B-1----:R-:W-:Y:S02]  /*1e1d0*/  F2FP.F16.F32.PACK_AB R8, RZ, R9 ;  /* 0x00000009ff08723e */ /* 0x002fe400000000ff */
[----:B------:R-:W-:Y:S01]  /*1e1e0*/  PRMT R9, R13, 0x7610, R9 ;  /* 0x000076100d097816 */ /* 0x000fe20000000009 */
[----:B------:R0:W-:Y:S01]  /*1e1f0*/  @P5 STG.E.U16 desc[UR36][R6.64+0xa2], R10 ;  /* 0x0000a20a06005986 */ /* 0x0001e2000c101524 */
[----:B------:R-:W-:Y:S01]  /*1e200*/  PRMT R13, R8, 0x7610, R13 ;  /* 0x00007610080d7816 */ /* 0x000fe2000000000d */
[----:B------:R-:W-:Y:S01]  /*1e210*/  FMUL R8, R225, R2 ;  /* 0x00000002e1087220 */ /* 0x000fe20000400000 */
[C---:B------:R-:W-:Y:S02]  /*1e220*/  ISETP.GT.AND P4, PT, R0.reuse, 0x58, P2 ;  /* 0x000000580000780c */ /* 0x040fe40001784270 */
[----:B------:R-:W-:Y:S02]  /*1e230*/  ISETP.GT.AND P5, PT, R0, 0x59, P2 ;  /* 0x000000590000780c */ /* 0x000fe400017a4270 */
[----:B------:R-:W-:-:S02]  /*1e240*/  F2FP.F16.F32.PACK_AB R12, RZ, R12 ;  /* 0x0000000cff0c723e */ /* 0x000fc400000000ff */
[----:B------:R-:W-:Y:S01]  /*1e250*/  F2FP.F16.F32.PACK_AB R8, RZ, R8 ;  /* 0x00000008ff08723e */ /* 0x000fe200000000ff */
[----:B0-----:R-:W-:-:S05]  /*1e260*/  FMUL R10, R226, R2 ;  /* 0x00000002e20a7220 */ /* 0x001fca0000400000 */
[----:B------:R-:W-:-:S04]  /*1e270*/  F2FP.F16.F32.PACK_AB R10, RZ, R10 ;  /* 0x0000000aff0a723e */ /* 0x000fc800000000ff */
[----:B------:R-:W-:Y:S01]  /*1e280*/  PRMT R14, R10, 0x7610, R14 ;  /* 0x000076100a0e7816 */ /* 0x000fe2000000000e */
[----:B------:R-:W-:-:S05]  /*1e290*/  FMUL R10, R224, R2 ;  /* 0x00000002e00a7220 */ /* 0x000fca0000400000 */
[----:B------:R-:W-:Y:S01]  /*1e2a0*/  F2FP.F16.F32.PACK_AB R10, RZ, R10 ;  /* 0x0000000aff0a723e */ /* 0x000fe200000000ff */
[----:B---3--:R-:W-:-:S05]  /*1e2b0*/  FMUL R11, R11, R2 ;  /* 0x000000020b0b7220 */ /* 0x008fca0000400000 */
[----:B------:R-:W-:-:S05]  /*1e2c0*/  F2FP.F16.F32.PACK_AB R11, RZ, R11 ;  /* 0x0000000bff0b723e */ /* 0x000fca00000000ff */
[----:B------:R-:W-:Y:S01]  /*1e2d0*/  @P1 STG.E.U16 desc[UR36][R4.64+0xb0], R11 ;  /* 0x0000b00b04001986 */ /* 0x000fe2000c101524 */
[----:B------:R-:W-:-:S03]  /*1e2e0*/  ISETP.GT.AND P1, PT, R0, 0x60, P3 ;  /* 0x000000600000780c */ /* 0x000fc60001f24270 */
[----:B------:R0:W-:Y:S01]  /*1e2f0*/  @P0 STG.E.U16 desc[UR36][R4.64+0xb2], R12 ;  /* 0x0000b20c04000986 */ /* 0x0001e2000c101524 */
[----:B------:R-:W-:-:S03]  /*1e300*/  ISETP.GT.AND P0, PT, R0, 0x61, P3 ;  /* 0x000000610000780c */ /* 0x000fc60001f04270 */
[----:B------:R-:W-:Y:S01]  /*1e310*/  @P4 STG.E.U16 desc[UR36][R6.64+0xb0], R9 ;  /* 0x0000b00906004986 */ /* 0x000fe2000c101524 */
[----:B------:R-:W-:Y:S02]  /*1e320*/  ISETP.GT.AND P4, PT, R0, 0x60, P2 ;  /* 0x000000600000780c */ /* 0x000fe40001784270 */
[----:B0-----:R-:W-:Y:S01]  /*1e330*/  PRMT R12, R8, 0x7610, R12 ;  /* 0x00007610080c7816 */ /* 0x001fe2000000000c */
[----:B------:R-:W-:Y:S01]  /*1e340*/  FMUL R8, R222, R2 ;  /* 0x00000002de087220 */ /* 0x000fe20000400000 */
[----:B------:R0:W-:Y:S01]  /*1e350*/  @P5 STG.E.U16 desc[UR36][R6.64+0xb2], R13 ;  /* 0x0000b20d06005986 */ /* 0x0001e2000c101524 */
[----:B------:R-:W-:-:S03]  /*1e360*/  ISETP.GT.AND P5, PT, R0, 0x61, P2 ;  /* 0x000000610000780c */ /* 0x000fc600017a4270 */
[----:B------:R-:W-:Y:S01]  /*1e370*/  F2FP.F16.F32.PACK_AB R8, RZ, R8 ;  /* 0x00000008ff08723e */ /* 0x000fe200000000ff */
[----:B------:R1:W-:Y:S01]  /*1e380*/  @P1 STG.E.U16 desc[UR36][R4.64+0xc0], R14 ;  /* 0x0000c00e04001986 */ /* 0x0003e2000c101524 */
[----:B------:R-:W-:Y:S01]  /*1e390*/  FMUL R11, R223, R2 ;  /* 0x00000002df0b7220 */ /* 0x000fe20000400000 */
[----:B------:R-:W-:-:S04]  /*1e3a0*/  ISETP.GT.AND P1, PT, R0, 0x68, P3 ;  /* 0x000000680000780c */ /* 0x000fc80001f24270 */
[----:B------:R-:W-:Y:S02]  /*1e3b0*/  F2FP.F16.F32.PACK_AB R11, RZ, R11 ;  /* 0x0000000bff0b723e */ /* 0x000fe400000000ff */
[----:B0-----:R-:W-:Y:S02]  /*1e3c0*/  PRMT R13, R10, 0x7610, R13 ;  /* 0x000076100a0d7816 */ /* 0x001fe4000000000d */
[----:B-1----:R-:W-:Y:S01]  /*1e3d0*/  PRMT R14, R8, 0x7610, R14 ;  /* 0x00007610080e7816 */ /* 0x002fe2000000000e */
[----:B------:R-:W-:Y:S01]  /*1e3e0*/  FMUL R8, R221, R2 ;  /* 0x00000002dd087220 */ /* 0x000fe20000400000 */
[----:B------:R-:W-:Y:S04]  /*1e3f0*/  @P0 STG.E.U16 desc[UR36][R4.64+0xc2], R12 ;  /* 0x0000c20c04000986 */ /* 0x000fe8000c101524 */
[----:B------:R-:W-:Y:S01]  /*1e400*/  F2FP.F16.F32.PACK_AB R8, RZ, R8 ;  /* 0x00000008ff08723e */ /* 0x000fe200000000ff */
[----:B------:R-:W-:Y:S04]  /*1e410*/  @P4 STG.E.U16 desc[UR36][R6.64+0xc0], R13 ;  /* 0x0000c00d06004986 */ /* 0x000fe8000c101524 */
[----:B------:R0:W-:Y:S01]  /*1e420*/  @P5 STG.E.U16 desc[UR36][R6.64+0xc2], R11 ;  /* 0x0000c20b06005986 */ /* 0x0001e2000c101524 */
[----:B------:R-:W-:-:S02]  /*1e430*/  ISETP.GT.AND P0, PT, R0, 0x69, P3 ;  /* 0x000000690000780c */ /* 0x000fc40001f04270 */
[----:B0-----:R-:W-:Y:S01]  /*1e440*/  PRMT R11, R8, 0x7610, R11 ;  /* 0x00007610080b7816 */ /* 0x001fe2000000000b */
[----:B------:R-:W-:Y:S01]  /*1e450*/  FMUL R8, R218, R2 ;  /* 0x00000002da087220 */ /* 0x000fe20000400000 */
[----:B------:R0:W-:Y:S04]  /*1e460*/  @P1 STG.E.U16 desc[UR36][R4.64+0xd0], R14 ;  /* 0x0000d00e04001986 */ /* 0x0001e8000c101524 */
[----:B------:R-:W-:Y:S01]  /*1e470*/  F2FP.F16.F32.PACK_AB R8, RZ, R8 ;  /* 0x00000008ff08723e */ /* 0x000fe200000000ff */
[-C--:B------:R-:W-:Y:S01]  /*1e480*/  FMUL R9, R220, R2.reuse ;  /* 0x00000002dc097220 */ /* 0x080fe20000400000 */
[-C--:B------:R-:W-:Y:S01]  /*1e490*/  FMUL R10, R219, R2.reuse ;  /* 0x00000002db0a7220 */ /* 0x080fe20000400000 */
[----:B------:R-:W-:Y:S02]  /*1e4a0*/  ISETP.GT.AND P4, PT, R0, 0x68, P2 ;  /* 0x000000680000780c */ /* 0x000fe40001784270 */
[----:B0-----:R-:W-:Y:S01]  /*1e4b0*/  PRMT R14, R8, 0x7610, R14 ;  /* 0x00007610080e7816 */ /* 0x001fe2000000000e */
[----:B------:R-:W-:Y:S01]  /*1e4c0*/  FMUL R8, R217, R2 ;  /* 0x00000002d9087220 */ /* 0x000fe20000400000 */
[----:B------:R-:W-:-:S02]  /*1e4d0*/  ISETP.GT.AND P5, PT, R0, 0x69, P2 ;  /* 0x000000690000780c */ /* 0x000fc400017a4270 */
[----:B------:R-:W-:Y:S02]  /*1e4e0*/  ISETP.GT.AND P1, PT, R0, 0x70, P3 ;  /* 0x000000700000780c */ /* 0x000fe40001f24270 */
[----:B------:R-:W-:Y:S01]  /*1e4f0*/  F2FP.F16.F32.PACK_AB R8, RZ, R8 ;  /* 0x00000008ff08723e */ /* 0x000fe200000000ff */
[----:B------:R0:W-:Y:S01]  /*1e500*/  @P0 STG.E.U16 desc[UR36][R4.64+0xd2], R11 ;  /* 0x0000d20b04000986 */ /* 0x0001e2000c101524 */
[----:B------:R-:W-:Y:S02]  /*1e510*/  F2FP.F16.F32.PACK_AB R9, RZ, R9 ;  /* 0x00000009ff09723e */ /* 0x000fe400000000ff */
[----:B------:R-:W-:Y:S02]  /*1e520*/  F2FP.F16.F32.PACK_AB R10, RZ, R10 ;  /* 0x0000000aff0a723e */ /* 0x000fe400000000ff */
[----:B------:R-:W-:Y:S02]  /*1e530*/  PRMT R12, R9, 0x7610, R12 ;  /* 0x00007610090c7816 */ /* 0x000fe4000000000c */
[----:B------:R-:W-:-:S02]  /*1e540*/  PRMT R13, R10, 0x7610, R13 ;  /* 0x000076100a0d7816 */ /* 0x000fc4000000000d */
[----:B0-----:R-:W-:Y:S01]  /*1e550*/  PRMT R11, R8, 0x7610, R11 ;  /* 0x00007610080b7816 */ /* 0x001fe2000000000b */
[----:B------:R-:W-:Y:S01]  /*1e560*/  FMUL R8, R214, R2 ;  /* 0x00000002d6087220 */ /* 0x000fe20000400000 */
[----:B------:R-:W-:Y:S01]  /*1e570*/  ISETP.GT.AND P0, PT, R0, 0x71, P3 ;  /* 0x000000710000780c */ /* 0x000fe20001f04270 */
[----:B------:R-:W-:Y:S03]  /*1e580*/  @P4 STG.E.U16 desc[UR36][R6.64+0xd0], R12 ;  /* 0x0000d00c06004986 */ /* 0x000fe6000c101524 */
[----:B------:R-:W-:Y:S01]  /*1e590*/  F2FP.F16.F32.PACK_AB R8, RZ, R8 ;  /* 0x00000008ff08723e */ /* 0x000fe200000000ff */
[----:B------:R-:W-:Y:S04]  /*1e5a0*/  @P5 STG.E.U16 desc[UR36][R6.64+0xd2], R13 ;  /* 0x0000d20d06005986 */ /* 0x000fe8000c101524 */
[----:B------:R0:W-:Y:S01]  /*1e5b0*/  @P1 STG.E.U16 desc[UR36][R4.64+0xe0], R14 ;  /* 0x0000e00e04001986 */ /* 0x0001e2000c101524 */
[-C--:B------:R-:W-:Y:S01]  /*1e5c0*/  FMUL R9, R216, R2.reuse ;  /* 0x00000002d8097220 */ /* 0x080fe20000400000 */
[----:B------:R-:W-:Y:S01]  /*1e5d0*/  FMUL R10, R215, R2 ;  /* 0x00000002d70a7220 */ /* 0x000fe20000400000 */
[----:B------:R-:W-:-:S02]  /*1e5e0*/  ISETP.GT.AND P4, PT, R0, 0x70, P2 ;  /* 0x000000700000780c */ /* 0x000fc40001784270 */
[----:B------:R-:W-:Y:S02]  /*1e5f0*/  ISETP.GT.AND P5, PT, R0, 0x71, P2 ;  /* 0x000000710000780c */ /* 0x000fe400017a4270 */
[----:B0-----:R-:W-:Y:S01]  /*1e600*/  PRMT R14, R8, 0x7610, R14 ;  /* 0x00007610080e7816 */ /* 0x001fe2000000000e */
[----:B------:R-:W-:Y:S01]  /*1e610*/  FMUL R8, R213, R2 ;  /* 0x00000002d5087220 */ /* 0x000fe20000400000 */
[----:B------:R-:W-:Y:S01]  /*1e620*/  ISETP.GT.AND P1, PT, R0, 0x78, P3 ;  /* 0x000000780000780c */ /* 0x000fe20001f24270 */
[----:B------:R0:W-:Y:S01]  /*1e630*/  @P0 STG.E.U16 desc[UR36][R4.64+0xe2], R11 ;  /* 0x0000e20b04000986 */ /* 0x0001e2000c101524 */
[----:B------:R-:W-:Y:S02]  /*1e640*/  F2FP.F16.F32.PACK_AB R9, RZ, R9 ;  /* 0x00000009ff09723e */ /* 0x000fe400000000ff */
[----:B------:R-:W-:Y:S02]  /*1e650*/  F2FP.F16.F32.PACK_AB R8, RZ, R8 ;  /* 0x00000008ff08723e */ /* 0x000fe400000000ff */
[----:B------:R-:W-:-:S02]  /*1e660*/  F2FP.F16.F32.PACK_AB R10, RZ, R10 ;  /* 0x0000000aff0a723e */ /* 0x000fc400000000ff */
[----:B------:R-:W-:Y:S02]  /*1e670*/  PRMT R12, R9, 0x7610, R12 ;  /* 0x00007610090c7816 */ /* 0x000fe4000000000c */
[----:B------:R-:W-:Y:S02]  /*1e680*/  PRMT R13, R10, 0x7610, R13 ;  /* 0x000076100a0d7816 */ /* 0x000fe4000000000d */
        /* <DEDUP_REMOVED lines=245> */
[----:B------:R-:W-:Y:S01]  /*1f5e0*/  @P5 STG.E.U16 desc[UR36][R6.64+0x1a2], R13 ;  /* 0x0001a20d06005986 */ /* 0x000fe2000c101524 */
[-C--:B------:R-:W-:Y:S01]  /*1f5f0*/  FMUL R9, R164, R2.reuse ;  /* 0x00000002a4097220 */ /* 0x080fe20000400000 */
[----:B------:R-:W-:Y:S01]  /*1f600*/  FMUL R10, R161, R2 ;  /* 0x00000002a10a7220 */ /* 0x000fe20000400000 */
[C---:B------:R-:W-:Y:S01]  /*1f610*/  ISETP.GT.AND P4, PT, R0.reuse, 0xd8, P2 ;  /* 0x000000d80000780c */ /* 0x040fe20001784270 */
[----:B------:R0:W-:Y:S01]  /*1f620*/  @P1 STG.E.U16 desc[UR36][R4.64+0x1b0], R14 ;  /* 0x0001b00e04001986 */ /* 0x0001e2000c101524 */
[----:B------:R-:W-:-:S02]  /*1f630*/  ISETP.GT.AND P5, PT, R0, 0xd9, P2 ;  /* 0x000000d90000780c */ /* 0x000fc400017a4270 */
[----:B------:R-:W-:Y:S02]  /*1f640*/  ISETP.GT.AND P1, PT, R0, 0xe0, P3 ;  /* 0x000000e00000780c */ /* 0x000fe40001f24270 */
[----:B------:R-:W-:Y:S02]  /*1f650*/  F2FP.F16.F32.PACK_AB R9, RZ, R9 ;  /* 0x00000009ff09723e */ /* 0x000fe400000000ff */
[----:B------:R-:W-:Y:S02]  /*1f660*/  F2FP.F16.F32.PACK_AB R10, RZ, R10 ;  /* 0x0000000aff0a723e */ /* 0x000fe400000000ff */
[----:B0-----:R-:W-:Y:S01]  /*1f670*/  PRMT R14, R8, 0x7610, R14 ;  /* 0x00007610080e7816 */ /* 0x001fe2000000000e */
[----:B------:R-:W-:Y:S01]  /*1f680*/  FMUL R8, R159, R2 ;  /* 0x000000029f087220 */ /* 0x000fe20000400000 */
[----:B------:R-:W-:Y:S01]  /*1f690*/  PRMT R12, R9, 0x7610, R12 ;  /* 0x00007610090c7816 */ /* 0x000fe2000000000c */
[----:B------:R0:W-:Y:S03]  /*1f6a0*/  @P0 STG.E.U16 desc[UR36][R4.64+0x1b2], R11 ;  /* 0x0001b20b04000986 */ /* 0x0001e6000c101524 */
[----:B------:R-:W-:-:S02]  /*1f6b0*/  F2FP.F16.F32.PACK_AB R8, RZ, R8 ;  /* 0x00000008ff08723e */ /* 0x000fc400000000ff */
[----:B------:R-:W-:Y:S01]  /*1f6c0*/  PRMT R13, R10, 0x7610, R13 ;  /* 0x000076100a0d7816 */ /* 0x000fe2000000000d */
[----:B------:R-:W-:Y:S01]  /*1f6d0*/  @P4 STG.E.U16 desc[UR36][R6.64+0x1b0], R12 ;  /* 0x0001b00c06004986 */ /* 0x000fe2000c101524 */
[-C--:B------:R-:W-:Y:S01]  /*1f6e0*/  FMUL R9, R158, R2.reuse ;  /* 0x000000029e097220 */ /* 0x080fe20000400000 */
[----:B------:R-:W-:Y:S02]  /*1f6f0*/  ISETP.GT.AND P0, PT, R0, 0xe1, P3 ;  /* 0x000000e10000780c */ /* 0x000fe40001f04270 */
[----:B0-----:R-:W-:Y:S01]  /*1f700*/  PRMT R11, R8, 0x7610, R11 ;  /* 0x00007610080b7816 */ /* 0x001fe2000000000b */
[-C--:B------:R-:W-:Y:S01]  /*1f710*/  FMUL R8, R156, R2.reuse ;  /* 0x000000029c087220 */ /* 0x080fe20000400000 */
[----:B------:R-:W-:Y:S01]  /*1f720*/  @P5 STG.E.U16 desc[UR36][R6.64+0x1b2], R13 ;  /* 0x0001b20d06005986 */ /* 0x000fe2000c101524 */
[----:B------:R-:W-:Y:S01]  /*1f730*/  FMUL R10, R157, R2 ;  /* 0x000000029d0a7220 */ /* 0x000fe20000400000 */
[C---:B------:R-:W-:Y:S02]  /*1f740*/  ISETP.GT.AND P4, PT, R0.reuse, 0xe0, P2 ;  /* 0x000000e00000780c */ /* 0x040fe40001784270 */
[----:B------:R0:W-:Y:S01]  /*1f750*/  @P1 STG.E.U16 desc[UR36][R4.64+0x1c0], R14 ;  /* 0x0001c00e04001986 */ /* 0x0001e2000c101524 */
[----:B------:R-:W-:-:S02]  /*1f760*/  ISETP.GT.AND P5, PT, R0, 0xe1, P2 ;  /* 0x000000e10000780c */ /* 0x000fc400017a4270 */
[----:B------:R-:W-:Y:S02]  /*1f770*/  ISETP.GT.AND P1, PT, R0, 0xe8, P3 ;  /* 0x000000e80000780c */ /* 0x000fe40001f24270 */
[----:B------:R-:W-:Y:S02]  /*1f780*/  F2FP.F16.F32.PACK_AB R8, RZ, R8 ;  /* 0x00000008ff08723e */ /* 0x000fe400000000ff */
[----:B------:R-:W-:Y:S02]  /*1f790*/  F2FP.F16.F32.PACK_AB R9, RZ, R9 ;  /* 0x00000009ff09723e */ /* 0x000fe400000000ff */
[----:B------:R-:W-:Y:S02]  /*1f7a0*/  F2FP.F16.F32.PACK_AB R10, RZ, R10 ;  /* 0x0000000aff0a723e */ /* 0x000fe400000000ff */
[----:B0-----:R-:W-:Y:S01]  /*1f7b0*/  PRMT R14, R8, 0x7610, R14 ;  /* 0x00007610080e7816 */ /* 0x001fe2000000000e */
[----:B------:R-:W-:Y:S01]  /*1f7c0*/  FMUL R8, R155, R2 ;  /* 0x000000029b087220 */ /* 0x000fe20000400000 */
[----:B------:R-:W-:-:S02]  /*1f7d0*/  PRMT R12, R9, 0x7610, R12 ;  /* 0x00007610090c7816 */ /* 0x000fc4000000000c */
[----:B------:R-:W-:Y:S01]  /*1f7e0*/  PRMT R13, R10, 0x7610, R13 ;  /* 0x000076100a0d7816 */ /* 0x000fe2000000000d */
[----:B------:R0:W-:Y:S01]  /*1f7f0*/  @P0 STG.E.U16 desc[UR36][R4.64+0x1c2], R11 ;  /* 0x0001c20b04000986 */ /* 0x0001e2000c101524 */
[----:B------:R-:W-:Y:S01]  /*1f800*/  F2FP.F16.F32.PACK_AB R8, RZ, R8 ;  /* 0x00000008ff08723e */ /* 0x000fe200000000ff */
[----:B------:R-:W-:Y:S02]  /*1f810*/  FMUL R9, R154, R2 ;  /* 0x000000029a097220 */ /* 0x000fe40000400000 */
[----:B------:R1:W-:Y:S01]  /*1f820*/  @P4 STG.E.U16 desc[UR36][R6.64+0x1c0], R12 ;  /* 0x0001c00c06004986 */ /* 0x0003e2000c101524 */
[----:B------:R-:W-:-:S03]  /*1f830*/  ISETP.GT.AND P0, PT, R0, 0xe9, P3 ;  /* 0x000000e90000780c */ /* 0x000fc60001f04270 */
[----:B------:R2:W-:Y:S01]  /*1f840*/  @P5 STG.E.U16 desc[UR36][R6.64+0x1c2], R13 ;  /* 0x0001c20d06005986 */ /* 0x0005e2000c101524 */
[----:B------:R-:W-:-:S03]  /*1f850*/  ISETP.GT.AND P4, PT, R0, 0xe9, P2 ;  /* 0x000000e90000780c */ /* 0x000fc60001784270 */
[----:B------:R-:W-:Y:S01]  /*1f860*/  @P1 STG.E.U16 desc[UR36][R4.64+0x1d0], R14 ;  /* 0x0001d00e04001986 */ /* 0x000fe2000c101524 */
[----:B------:R-:W-:Y:S02]  /*1f870*/  ISETP.GT.AND P1, PT, R0, 0xe8, P2 ;  /* 0x000000e80000780c */ /* 0x000fe40001724270 */
[----:B0-----:R-:W-:Y:S01]  /*1f880*/  PRMT R11, R8, 0x7610, R11 ;  /* 0x00007610080b7816 */ /* 0x001fe2000000000b */
[-C--:B------:R-:W-:Y:S01]  /*1f890*/  FMUL R8, R152, R2.reuse ;  /* 0x0000000298087220 */ /* 0x080fe20000400000 */
[----:B------:R-:W-:Y:S01]  /*1f8a0*/  ISETP.GT.AND P5, PT, R0, 0xf0, P3 ;  /* 0x000000f00000780c */ /* 0x000fe20001fa4270 */
[----:B------:R-:W-:Y:S01]  /*1f8b0*/  FMUL R10, R153, R2 ;  /* 0x00000002990a7220 */ /* 0x000fe20000400000 */
[----:B------:R-:W-:Y:S02]  /*1f8c0*/  F2FP.F16.F32.PACK_AB R9, RZ, R9 ;  /* 0x00000009ff09723e */ /* 0x000fe400000000ff */
[----:B------:R-:W-:Y:S02]  /*1f8d0*/  F2FP.F16.F32.PACK_AB R8, RZ, R8 ;  /* 0x00000008ff08723e */ /* 0x000fe400000000ff */
[----:B-1----:R-:W-:-:S02]  /*1f8e0*/  PRMT R12, R9, 0x7610, R12 ;  /* 0x00007610090c7816 */ /* 0x002fc4000000000c */
[----:B------:R-:W-:Y:S02]  /*1f8f0*/  F2FP.F16.F32.PACK_AB R10, RZ, R10 ;  /* 0x0000000aff0a723e */ /* 0x000fe400000000ff */
[----:B--2---:R-:W-:Y:S01]  /*1f900*/  PRMT R13, R8, 0x7610, R13 ;  /* 0x00007610080d7816 */ /* 0x004fe2000000000d */
[----:B------:R-:W-:Y:S01]  /*1f910*/  @P0 STG.E.U16 desc[UR36][R4.64+0x1d2], R11 ;  /* 0x0001d20b04000986 */ /* 0x000fe2000c101524 */
[----:B------:R-:W-:-:S03]  /*1f920*/  FMUL R8, R23, R2 ;  /* 0x0000000217087220 */ /* 0x000fc60000400000 */
[----:B------:R0:W-:Y:S01]  /*1f930*/  @P1 STG.E.U16 desc[UR36][R6.64+0x1d0], R12 ;  /* 0x0001d00c06001986 */ /* 0x0001e2000c101524 */
[----:B------:R-:W-:-:S03]  /*1f940*/  FMUL R9, R22, R2 ;  /* 0x0000000216097220 */ /* 0x000fc60000400000 */
[----:B------:R-:W-:Y:S01]  /*1f950*/  @P4 STG.E.U16 desc[UR36][R6.64+0x1d2], R10 ;  /* 0x0001d20a06004986 */ /* 0x000fe2000c101524 */
[----:B------:R-:W-:-:S03]  /*1f960*/  ISETP.GT.AND P4, PT, R0, 0xf0, P2 ;  /* 0x000000f00000780c */ /* 0x000fc60001784270 */
[----:B------:R1:W-:Y:S01]  /*1f970*/  @P5 STG.E.U16 desc[UR36][R4.64+0x1e0], R13 ;  /* 0x0001e00d04005986 */ /* 0x0003e2000c101524 */
[----:B------:R-:W-:Y:S02]  /*1f980*/  ISETP.GT.AND P5, PT, R0, 0xf1, P3 ;  /* 0x000000f10000780c */ /* 0x000fe40001fa4270 */
[C---:B------:R-:W-:Y:S02]  /*1f990*/  ISETP.GT.AND P1, PT, R3.reuse, 0x80, PT ;  /* 0x000000800300780c */ /* 0x040fe40003f24270 */
[----:B------:R-:W-:Y:S02]  /*1f9a0*/  ISETP.GT.AND P0, PT, R3, 0x88, PT ;  /* 0x000000880300780c */ /* 0x000fe40003f04270 */
[----:B------:R-:W-:Y:S02]  /*1f9b0*/  F2FP.F16.F32.PACK_AB R8, RZ, R8 ;  /* 0x00000008ff08723e */ /* 0x000fe400000000ff */
[----:B------:R-:W-:Y:S02]  /*1f9c0*/  F2FP.F16.F32.PACK_AB R3, RZ, R9 ;  /* 0x00000009ff03723e */ /* 0x000fe400000000ff */
[----:B0-----:R-:W-:-:S02]  /*1f9d0*/  PRMT R12, R8, 0x7610, R12 ;  /* 0x00007610080c7816 */ /* 0x001fc4000000000c */
[----:B-1----:R-:W-:-:S03]  /*1f9e0*/  PRMT R13, R3, 0x7610, R13 ;  /* 0x00007610030d7816 */ /* 0x002fc6000000000d */
[----:B------:R0:W-:Y:S01]  /*1f9f0*/  @P5 STG.E.U16 desc[UR36][R4.64+0x1e2], R12 ;  /* 0x0001e20c04005986 */ /* 0x0001e2000c101524 */
[-C--:B------:R-:W-:Y:S01]  /*1fa00*/  FMUL R9, R19, R2.reuse ;  /* 0x0000000213097220 */ /* 0x080fe20000400000 */
[C---:B------:R-:W-:Y:S02]  /*1fa10*/  ISETP.GT.AND P5, PT, R0.reuse, 0xf8, P3 ;  /* 0x000000f80000780c */ /* 0x040fe40001fa4270 */
[----:B------:R1:W-:Y:S01]  /*1fa20*/  @P4 STG.E.U16 desc[UR36][R6.64+0x1e0], R13 ;  /* 0x0001e00d06004986 */ /* 0x0003e2000c101524 */
[C---:B------:R-:W-:Y:S01]  /*1fa30*/  ISETP.GT.AND P4, PT, R0.reuse, 0xf1, P2 ;  /* 0x000000f10000780c */ /* 0x040fe20001784270 */
[-C--:B------:R-:W-:Y:S01]  /*1fa40*/  FMUL R11, R21, R2.reuse ;  /* 0x00000002150b7220 */ /* 0x080fe20000400000 */
[----:B------:R-:W-:Y:S01]  /*1fa50*/  ISETP.GT.AND P3, PT, R0, 0xf9, P3 ;  /* 0x000000f90000780c */ /* 0x000fe20001f64270 */
[-C--:B------:R-:W-:Y:S01]  /*1fa60*/  FMUL R10, R20, R2.reuse ;  /* 0x00000002140a7220 */ /* 0x080fe20000400000 */
[----:B------:R-:W-:Y:S01]  /*1fa70*/  FMUL R8, R18, R2 ;  /* 0x0000000212087220 */ /* 0x000fe20000400000 */
[----:B------:R-:W-:Y:S01]  /*1fa80*/  F2FP.F16.F32.PACK_AB R9, RZ, R9 ;  /* 0x00000009ff09723e */ /* 0x000fe200000000ff */
[----:B------:R-:W-:Y:S01]  /*1fa90*/  USHF.L.U32 UR9, UR4, 0x8, URZ ;  /* 0x0000000804097899 */ /* 0x000fe2000800063f */
[----:B------:R-:W-:Y:S01]  /*1faa0*/  F2FP.F16.F32.PACK_AB R11, RZ, R11 ;  /* 0x0000000bff0b723e */ /* 0x000fe200000000ff */
[----:B------:R-:W-:Y:S01]  /*1fab0*/  USHF.L.U64.HI UR8, UR4, 0x8, UR5 ;  /* 0x0000000804087899 */ /* 0x000fe20008010205 */
[----:B------:R-:W-:-:S02]  /*1fac0*/  F2FP.F16.F32.PACK_AB R10, RZ, R10 ;  /* 0x0000000aff0a723e */ /* 0x000fc400000000ff */
[----:B0-----:R-:W-:Y:S02]  /*1fad0*/  PRMT R12, R9, 0x7610, R12 ;  /* 0x00007610090c7816 */ /* 0x001fe4000000000c */
[----:B------:R-:W-:Y:S01]  /*1fae0*/  F2FP.F16.F32.PACK_AB R8, RZ, R8 ;  /* 0x00000008ff08723e */ /* 0x000fe200000000ff */
[----:B------:R0:W-:Y:S01]  /*1faf0*/  @P4 STG.E.U16 desc[UR36][R6.64+0x1e2], R11 ;  /* 0x0001e20b06004986 */ /* 0x0001e2000c101524 */
[----:B------:R-:W-:Y:S02]  /*1fb00*/  MOV R9, UR9 ;  /* 0x0000000900097c02 */ /* 0x000fe40008000f00 */
[----:B-1----:R-:W-:Y:S01]  /*1fb10*/  PRMT R13, R8, 0x7610, R13 ;  /* 0x00007610080d7816 */ /* 0x002fe2000000000d */
[----:B------:R-:W-:Y:S04]  /*1fb20*/  @P5 STG.E.U16 desc[UR36][R4.64+0x1f0], R10 ;  /* 0x0001f00a04005986 */ /* 0x000fe8000c101524 */
[----:B------:R1:W-:Y:S01]  /*1fb30*/  @P3 STG.E.U16 desc[UR36][R4.64+0x1f2], R12 ;  /* 0x0001f20c04003986 */ /* 0x0003e2000c101524 */
[----:B------:R-:W-:Y:S01]  /*1fb40*/  IADD3 R8, P3, P5, R4, UR7, R9 ;  /* 0x0000000704087c10 */ /* 0x000fe2000fd7e009 */
[----:B0-----:R-:W-:Y:S01]  /*1fb50*/  IMAD.U32 R11, RZ, RZ, UR8 ;  /* 0x00000008ff0b7e24 */ /* 0x001fe2000f8e00ff */
[----:B------:R-:W-:-:S02]  /*1fb60*/  ISETP.GT.AND P4, PT, R0, 0xf8, P2 ;  /* 0x000000f80000780c */ /* 0x000fc40001784270 */
[C---:B------:R-:W-:Y:S02]  /*1fb70*/  ISETP.GT.AND P2, PT, R0.reuse, 0xf9, P2 ;  /* 0x000000f90000780c */ /* 0x040fe40001744270 */
[----:B------:R-:W-:Y:S02]  /*1fb80*/  IADD3.X R9, R5, UR6, R11, P3, P5 ;  /* 0x0000000605097c10 */ /* 0x000fe40009fea40b */
[----:B------:R-:W-:Y:S01]  /*1fb90*/  ISETP.GT.AND P3, PT, R0, 0x1, P1 ;  /* 0x000000010000780c */ /* 0x000fe20000f64270 */
[-C--:B------:R-:W-:Y:S01]  /*1fba0*/  FMUL R3, R15, R2.reuse ;  /* 0x000000020f037220 */ /* 0x080fe20000400000 */
[----:B------:R-:W-:Y:S01]  /*1fbb0*/  FMUL R25, R25, R2 ;  /* 0x0000000219197220 */ /* 0x000fe20000400000 */
[----:B-1----:R-:W-:-:S03]  /*1fbc0*/  IADD3 R4, P5, R4, UR9, RZ ;  /* 0x0000000904047c10 */ /* 0x002fc6000ffbe0ff */
[----:B------:R-:W-:Y:S02]  /*1fbd0*/  F2FP.F16.F32.PACK_AB R3, RZ, R3 ;  /* 0x00000003ff03723e */ /* 0x000fe400000000ff */
[----:B------:R-:W-:Y:S02]  /*1fbe0*/  F2FP.F16.F32.PACK_AB R25, RZ, R25 ;  /* 0x00000019ff19723e */ /* 0x000fe400000000ff */
[----:B------:R-:W-:Y:S01]  /*1fbf0*/  IADD3.X R5, R5, UR8, RZ, P5, !PT ;  /* 0x0000000805057c10 */ /* 0x000fe2000affe4ff */
[----:B------:R-:W-:Y:S01]  /*1fc00*/  @P4 STG.E.U16 desc[UR36][R6.64+0x1f0], R13 ;  /* 0x0001f00d06004986 */ /* 0x000fe2000c101524 */
[----:B------:R-:W-:-:S03]  /*1fc10*/  ISETP.GT.AND P4, PT, R0, RZ, P1 ;  /* 0x000000ff0000720c */ /* 0x000fc60000f84270 */
[----:B------:R0:W-:Y:S01]  /*1fc20*/  @P2 STG.E.U16 desc[UR36][R6.64+0x1f2], R3 ;  /* 0x0001f20306002986 */ /* 0x0001e2000c101524 */
[----:B------:R-:W-:-:S03]  /*1fc30*/  ISETP.GT.AND P2, PT, R0, RZ, P0 ;  /* 0x000000ff0000720c */ /* 0x000fc60000744270 */
[----:B------:R-:W-:Y:S01]  /*1fc40*/  @P3 STG.E.U16 desc[UR36][R4.64+0x2], R25 ;  /* 0x0000021904003986 */ /* 0x000fe2000c101524 */
[----:B------:R-:W-:Y:S01]  /*1fc50*/  IADD3 R10, P3, R4, UR7, RZ ;  /* 0x00000007040a7c10 */ /* 0x000fe2000ff7e0ff */
[-C--:B------:R-:W-:Y:S01]  /*1fc60*/  FMUL R24, R24, R2.reuse ;  /* 0x0000000218187220 */ /* 0x080fe20000400000 */
[-C--:B------:R-:W-:Y:S01]  /*1fc70*/  FMUL R26, R26, R2.reuse ;  /* 0x000000021a1a7220 */ /* 0x080fe20000400000 */
[C---:B------:R-:W-:Y:S02]  /*1fc80*/  ISETP.GT.AND P5, PT, R0.reuse, 0x1, P0 ;  /* 0x000000010000780c */ /* 0x040fe400007a4270 */
[----:B------:R-:W-:Y:S02]  /*1fc90*/  IADD3.X R11, R5, UR6, RZ, P3, !PT ;  /* 0x00000006050b7c10 */ /* 0x000fe40009ffe4ff */
[----:B------:R-:W-:Y:S01]  /*1fca0*/  ISETP.GT.AND P3, PT, R0, 0x9, P1 ;  /* 0x000000090000780c */ /* 0x000fe20000f64270 */
[-C--:B------:R-:W-:Y:S01]  /*1fcb0*/  FMUL R27, R27, R2.reuse ;  /* 0x000000021b1b7220 */ /* 0x080fe20000400000 */
[----:B------:R-:W-:Y:S01]  /*1fcc0*/  FMUL R29, R29, R2 ;  /* 0x000000021d1d7220 */ /* 0x000fe20000400000 */
[----:B------:R-:W-:-:S02]  /*1fcd0*/  F2FP.F16.F32.PACK_AB R24, RZ, R24 ;  /* 0x00000018ff18723e */ /* 0x000fc400000000ff */
[----:B------:R-:W-:Y:S02]  /*1fce0*/  F2FP.F16.F32.PACK_AB R26, RZ, R26 ;  /* 0x0000001aff1a723e */ /* 0x000fe400000000ff */
[----:B------:R-:W-:Y:S01]  /*1fcf0*/  F2FP.F16.F32.PACK_AB R27, RZ, R27 ;  /* 0x0000001bff1b723e */ /* 0x000fe200000000ff */
[----:B------:R-:W-:Y:S01]  /*1fd00*/  @P4 STG.E.U16 desc[UR36][R4.64], R24 ;  /* 0x0000001804004986 */ /* 0x000fe2000c101524 */
[----:B------:R-:W-:Y:S02]  /*1fd10*/  F2FP.F16.F32.PACK_AB R29, RZ, R29 ;  /* 0x0000001dff1d723e */ /* 0x000fe400000000ff */
[C---:B------:R-:W-:Y:S01]  /*1fd20*/  ISETP.GT.AND P4, PT, R0.reuse, 0x8, P1 ;  /* 0x000000080000780c */ /* 0x040fe20000f84270 */
[----:B------:R-:W-:Y:S01]  /*1fd30*/  @P2 STG.E.U16 desc[UR36][R10.64], R26 ;  /* 0x0000001a0a002986 */ /* 0x000fe2000c101524 */
[----:B------:R-:W-:Y:S01]  /*1fd40*/  ISETP.GT.AND P2, PT, R0, 0x8, P0 ;  /* 0x000000080000780c */ /* 0x000fe20000744270 */
[-C--:B------:R-:W-:Y:S01]  /*1fd50*/  FMUL R28, R28, R2.reuse ;  /* 0x000000021c1c7220 */ /* 0x080fe20000400000 */
[----:B------:R-:W-:Y:S01]  /*1fd60*/  FMUL R30, R30, R2 ;  /* 0x000000021e1e7220 */ /* 0x000fe20000400000 */
[----:B------:R-:W-:Y:S01]  /*1fd70*/  @P5 STG.E.U16 desc[UR36][R10.64+0x2], R27 ;  /* 0x0000021b0a005986 */ /* 0x000fe2000c101524 */
[----:B------:R-:W-:-:S03]  /*1fd80*/  ISETP.GT.AND P5, PT, R0, 0x9, P0 ;  /* 0x000000090000780c */ /* 0x000fc600007a4270 */
[----:B------:R-:W-:Y:S01]  /*1fd90*/  @P3 STG.E.U16 desc[UR36][R4.64+0x12], R29 ;  /* 0x0000121d04003986 */ /* 0x000fe2000c101524 */
[----:B0-----:R-:W-:Y:S02]  /*1fda0*/  IADD3 R6, P3, R4, UR7, RZ ;  /* 0x0000000704067c10 */ /* 0x001fe4000ff7e0ff */
[----:B------:R-:W-:Y:S01]  /*1fdb0*/  F2FP.F16.F32.PACK_AB R28, RZ, R28 ;  /* 0x0000001cff1c723e */ /* 0x000fe200000000ff */
[----:B------:R-:W-:Y:S01]  /*1fdc0*/  FMUL R31, R31, R2 ;  /* 0x000000021f1f7220 */ /* 0x000fe20000400000 */
[----:B------:R-:W-:Y:S02]  /*1fdd0*/  F2FP.F16.F32.PACK_AB R30, RZ, R30 ;  /* 0x0000001eff1e723e */ /* 0x000fe400000000ff */
[----:B------:R-:W-:Y:S01]  /*1fde0*/  IADD3.X R7, R5, UR6, RZ, P3, !PT ;  /* 0x0000000605077c10 */ /* 0x000fe20009ffe4ff */
[----:B------:R-:W-:Y:S01]  /*1fdf0*/  @P4 STG.E.U16 desc[UR36][R4.64+0x10], R28 ;  /* 0x0000101c04004986 */ /* 0x000fe2000c101524 */
[----:B------:R-:W-:-:S03]  /*1fe00*/  F2FP.F16.F32.PACK_AB R31, RZ, R31 ;  /* 0x0000001fff1f723e */ /* 0x000fc600000000ff */
[----:B------:R0:W-:Y:S01]  /*1fe10*/  @P2 STG.E.U16 desc[UR36][R6.64+0x10], R30 ;  /* 0x0000101e06002986 */ /* 0x0001e2000c101524 */
[C---:B------:R-:W-:Y:S02]  /*1fe20*/  ISETP.GT.AND P2, PT, R0.reuse, 0x10, P0 ;  /* 0x000000100000780c */ /* 0x040fe40000744270 */
[C---:B------:R-:W-:Y:S01]  /*1fe30*/  ISETP.GT.AND P4, PT, R0.reuse, 0x10, P1 ;  /* 0x000000100000780c */ /* 0x040fe20000f84270 */
[----:B------:R-:W-:Y:S01]  /*1fe40*/  @P5 STG.E.U16 desc[UR36][R8.64+0x12], R31 ;  /* 0x0000121f08005986 */ /* 0x000fe2000c101524 */
[----:B------:R-:W-:Y:S01]  /*1fe50*/  ISETP.GT.AND P3, PT, R0, 0x11, P1 ;  /* 0x000000110000780c */ /* 0x000fe20000f64270 */
[-C--:B------:R-:W-:Y:S01]  /*1fe60*/  FMUL R32, R32, R2.reuse ;  /* 0x0000000220207220 */ /* 0x080fe20000400000 */
[----:B------:R-:W-:Y:S01]  /*1fe70*/  ISETP.GT.AND P5, PT, R0, 0x11, P0 ;  /* 0x000000110000780c */ /* 0x000fe200007a4270 */
[-C--:B------:R-:W-:Y:S01]  /*1fe80*/  FMUL R33, R33, R2.reuse ;  /* 0x0000000221217220 */ /* 0x080fe20000400000 */
[----:B------:R-:W-:Y:S02]  /*1fe90*/  FMUL R34, R34, R2 ;  /* 0x0000000222227220 */ /* 0x000fe40000400000 */
[----:B------:R-:W-:-:S02]  /*1fea0*/  F2FP.F16.F32.PACK_AB R32, RZ, R32 ;  /* 0x00000020ff20723e */ /* 0x000fc400000000ff */
[----:B------:R-:W-:Y:S01]  /*1feb0*/  F2FP.F16.F32.PACK_AB R33, RZ, R33 ;  /* 0x00000021ff21723e */ /* 0x000fe200000000ff */
[----:B0-----:R-:W-:Y:S01]  /*1fec0*/  @P2 IMAD.MOV.U32 R7, RZ, RZ, R9 ;  /* 0x000000ffff072224 */ /* 0x001fe200078e0009 */
[----:B------:R-:W-:Y:S01]  /*1fed0*/  F2FP.F16.F32.PACK_AB R34, RZ, R34 ;  /* 0x00000022ff22723e */ /* 0x000fe200000000ff */
[----:B------:R-:W-:Y:S01]  /*1fee0*/  FMUL R35, R35, R2 ;  /* 0x0000000223237220 */ /* 0x000fe20000400000 */
[----:B------:R-:W-:Y:S01]  /*1fef0*/  @P2 MOV R6, R8 ;  /* 0x0000000800062202 */ /* 0x000fe20000000f00 */
[----:B------:R-:W-:Y:S04]  /*1ff00*/  @P4 STG.E.U16 desc[UR36][R4.64+0x20], R32 ;  /* 0x0000202004004986 */ /* 0x000fe8000c101524 */
[----:B------:R-:W-:Y:S01]  /*1ff10*/  @P3 STG.E.U16 desc[UR36][R4.64+0x22], R33 ;  /* 0x0000222104003986 */ /* 0x000fe2000c101524 */
[----:B------:R-:W-:-:S03]  /*1ff20*/  F2FP.F16.F32.PACK_AB R35, RZ, R35 ;  /* 0x00000023ff23723e */ /* 0x000fc600000000ff */
[----:B------:R0:W-:Y:S01]  /*1ff30*/  @P2 STG.E.U16 desc[UR36][R6.64+0x20], R34 ;  /* 0x0000202206002986 */ /* 0x0001e2000c101524 */
[C---:B------:R-:W-:Y:S02]  /*1ff40*/  ISETP.GT.AND P2, PT, R0.reuse, 0x18, P0 ;  /* 0x000000180000780c */ /* 0x040fe40000744270 */
[C---:B------:R-:W-:Y:S02]  /*1ff50*/  ISETP.GT.AND P4, PT, R0.reuse, 0x18, P1 ;  /* 0x000000180000780c */ /* 0x040fe40000f84270 */
[----:B------:R-:W-:Y:S02]  /*1ff60*/  ISETP.GT.AND P3, PT, R0, 0x19, P1 ;  /* 0x000000190000780c */ /* 0x000fe40000f64270 */
[----:B0-----:R-:W-:Y:S01]  /*1ff70*/  @P5 MOV R6, R8 ;  /* 0x0000000800065202 */ /* 0x001fe20000000f00 */
[----:B------:R-:W-:Y:S02]  /*1ff80*/  @P5 IMAD.MOV.U32 R7, RZ, RZ, R9 ;  /* 0x000000ffff075224 */ /* 0x000fe400078e0009 */
[-C--:B------:R-:W-:Y:S01]  /*1ff90*/  FMUL R36, R36, R2.reuse ;  /* 0x0000000224247220 */ /* 0x080fe20000400000 */
[----:B------:R-:W-:-:S02]  /*1ffa0*/  FMUL R37, R37, R2 ;  /* 0x0000000225257220 */ /* 0x000fc40000400000 */
[----:B------:R0:W-:Y:S01]  /*1ffb0*/  @P5 STG.E.U16 desc[UR36][R6.64+0x22], R35 ;  /* 0x0000222306005986 */ /* 0x0001e2000c101524 */
[----:B------:R-:W-:Y:S01]  /*1ffc0*/  ISETP.GT.AND P5, PT, R0, 0x19, P0 ;  /* 0x000000190000780c */ /* 0x000fe200007a4270 */
[----:B------:R-:W-:Y:S01]  /*1ffd0*/  FMUL R38, R38, R2 ;  /* 0x0000000226267220 */ /* 0x000fe20000400000 */
[----:B------:R-:W-:Y:S02]  /*1ffe0*/  F2FP.F16.F32.PACK_AB R36, RZ, R36 ;  /* 0x00000024ff24723e */ /* 0x000fe400000000ff */
[----:B------:R-:W-:Y:S01]  /*1fff0*/  F2FP.F16.F32.PACK_AB R37, RZ, R37 ;  /* 0x00000025ff25723e */ /* 0x000fe200000000ff */
[----:B------:R-:W-:Y:S01]  /*20000*/  FMUL R39, R39, R2 ;  /* 0x0000000227277220 */ /* 0x000fe20000400000 */
[----:B------:R-:W-:Y:S01]  /*20010*/  F2FP.F16.F32.PACK_AB R38, RZ, R38 ;  /* 0x00000026ff26723e */ /* 0x000fe200000000ff */
[----:B------:R-:W-:Y:S01]  /*20020*/  @P4 STG.E.U16 desc[UR36][R4.64+0x30], R36 ;  /* 0x0000302404004986 */ /* 0x000fe2000c101524 */
[----:B0-----:R-:W-:Y:S01]  /*20030*/  @P2 MOV R6, R8 ;  /* 0x0000000800062202 */ /* 0x001fe20000000f00 */
[----:B------:R-:W-:-:S02]  /*20040*/  @P2 IMAD.MOV.U32 R7, RZ, RZ, R9 ;  /* 0x000000ffff072224 */ /* 0x000fc400078e0009 */
        /* <DEDUP_REMOVED lines=485> */
[----:B------:R-:W-:Y:S01]  /*21ea0*/  ISETP.GT.AND P3, PT, R0, 0xe1, P1 ;  /* 0x000000e10000780c */ /* 0x000fe20000f64270 */
[----:B------:R-:W-:Y:S01]  /*21eb0*/  FMUL R136, R136, R2 ;  /* 0x0000000288887220 */ /* 0x000fe20000400000 */
[----:B0-----:R-:W-:Y:S01]  /*21ec0*/  @P5 MOV R6, R8 ;  /* 0x0000000800065202 */ /* 0x001fe20000000f00 */
[----:B------:R-:W-:Y:S02]  /*21ed0*/  @P5 IMAD.MOV.U32 R7, RZ, RZ, R9 ;  /* 0x000000ffff075224 */ /* 0x000fe400078e0009 */
[-C--:B------:R-:W-:Y:S01]  /*21ee0*/  FMUL R137, R137, R2.reuse ;  /* 0x0000000289897220 */ /* 0x080fe20000400000 */
[----:B------:R-:W-:-:S02]  /*21ef0*/  FMUL R138, R138, R2 ;  /* 0x000000028a8a7220 */ /* 0x000fc40000400000 */
[----:B------:R0:W-:Y:S01]  /*21f00*/  @P5 STG.E.U16 desc[UR36][R6.64+0x1b2], R135 ;  /* 0x0001b28706005986 */ /* 0x0001e2000c101524 */
[----:B------:R-:W-:Y:S02]  /*21f10*/  ISETP.GT.AND P5, PT, R0, 0xe1, P0 ;  /* 0x000000e10000780c */ /* 0x000fe400007a4270 */
        /* <DEDUP_REMOVED lines=8> */
[----:B------:R-:W-:Y:S01]  /*21fa0*/  ISETP.GT.AND P4, PT, R0, 0xe8, P1 ;  /* 0x000000e80000780c */ /* 0x000fe20000f84270 */
[-C--:B------:R-:W-:Y:S01]  /*21fb0*/  FMUL R140, R140, R2.reuse ;  /* 0x000000028c8c7220 */ /* 0x080fe20000400000 */
[----:B------:R-:W-:Y:S01]  /*21fc0*/  F2FP.F16.F32.PACK_AB R139, RZ, R139 ;  /* 0x0000008bff8b723e */ /* 0x000fe200000000ff */
[----:B------:R0:W-:Y:S01]  /*21fd0*/  @P2 STG.E.U16 desc[UR36][R6.64+0x1c0], R138 ;  /* 0x0001c08a06002986 */ /* 0x0001e2000c101524 */
[C---:B------:R-:W-:Y:S02]  /*21fe0*/  ISETP.GT.AND P2, PT, R0.reuse, 0xe8, P0 ;  /* 0x000000e80000780c */ /* 0x040fe40000744270 */
[----:B------:R-:W-:Y:S01]  /*21ff0*/  ISETP.GT.AND P3, PT, R0, 0xe9, P1 ;  /* 0x000000e90000780c */ /* 0x000fe20000f64270 */
[----:B------:R-:W-:Y:S01]  /*22000*/  FMUL R141, R141, R2 ;  /* 0x000000028d8d7220 */ /* 0x000fe20000400000 */
[----:B------:R-:W-:Y:S02]  /*22010*/  F2FP.F16.F32.PACK_AB R140, RZ, R140 ;  /* 0x0000008cff8c723e */ /* 0x000fe400000000ff */
[----:B0-----:R-:W-:Y:S01]  /*22020*/  @P5 MOV R6, R8 ;  /* 0x0000000800065202 */ /* 0x001fe20000000f00 */
[----:B------:R-:W-:-:S02]  /*22030*/  @P5 IMAD.MOV.U32 R7, RZ, RZ, R9 ;  /* 0x000000ffff075224 */ /* 0x000fc400078e0009 */
[----:B------:R-:W-:-:S03]  /*22040*/  FMUL R142, R142, R2 ;  /* 0x000000028e8e7220 */ /* 0x000fc60000400000 */
[----:B------:R0:W-:Y:S01]  /*22050*/  @P5 STG.E.U16 desc[UR36][R6.64+0x1c2], R139 ;  /* 0x0001c28b06005986 */ /* 0x0001e2000c101524 */
[C---:B------:R-:W-:Y:S02]  /*22060*/  ISETP.GT.AND P5, PT, R0.reuse, 0xe9, P0 ;  /* 0x000000e90000780c */ /* 0x040fe400007a4270 */
[----:B------:R-:W-:Y:S01]  /*22070*/  F2FP.F16.F32.PACK_AB R141, RZ, R141 ;  /* 0x0000008dff8d723e */ /* 0x000fe200000000ff */
[----:B------:R-:W-:Y:S01]  /*22080*/  @P4 STG.E.U16 desc[UR36][R4.64+0x1d0], R140 ;  /* 0x0001d08c04004986 */ /* 0x000fe2000c101524 */
[----:B------:R-:W-:Y:S01]  /*22090*/  ISETP.GT.AND P4, PT, R0, 0xf0, P1 ;  /* 0x000000f00000780c */ /* 0x000fe20000f84270 */
[----:B------:R-:W-:Y:S01]  /*220a0*/  FMUL R143, R143, R2 ;  /* 0x000000028f8f7220 */ /* 0x000fe20000400000 */
[----:B------:R-:W-:Y:S01]  /*220b0*/  F2FP.F16.F32.PACK_AB R142, RZ, R142 ;  /* 0x0000008eff8e723e */ /* 0x000fe200000000ff */
[----:B------:R-:W-:Y:S01]  /*220c0*/  FMUL R144, R144, R2 ;  /* 0x0000000290907220 */ /* 0x000fe20000400000 */
[----:B------:R-:W-:Y:S01]  /*220d0*/  @P3 STG.E.U16 desc[UR36][R4.64+0x1d2], R141 ;  /* 0x0001d28d04003986 */ /* 0x000fe2000c101524 */
[----:B0-----:R-:W-:Y:S01]  /*220e0*/  @P2 MOV R6, R8 ;  /* 0x0000000800062202 */ /* 0x001fe20000000f00 */
[----:B------:R-:W-:Y:S01]  /*220f0*/  @P2 IMAD.MOV.U32 R7, RZ, RZ, R9 ;  /* 0x000000ffff072224 */ /* 0x000fe200078e0009 */
[----:B------:R-:W-:Y:S01]  /*22100*/  ISETP.GT.AND P3, PT, R0, 0xf1, P1 ;  /* 0x000000f10000780c */ /* 0x000fe20000f64270 */
[----:B------:R-:W-:Y:S01]  /*22110*/  FMUL R145, R145, R2 ;  /* 0x0000000291917220 */ /* 0x000fe20000400000 */
[----:B------:R-:W-:-:S02]  /*22120*/  F2FP.F16.F32.PACK_AB R143, RZ, R143 ;  /* 0x0000008fff8f723e */ /* 0x000fc400000000ff */
[----:B------:R0:W-:Y:S01]  /*22130*/  @P2 STG.E.U16 desc[UR36][R6.64+0x1d0], R142 ;  /* 0x0001d08e06002986 */ /* 0x0001e2000c101524 */
[----:B------:R-:W-:Y:S02]  /*22140*/  F2FP.F16.F32.PACK_AB R144, RZ, R144 ;  /* 0x00000090ff90723e */ /* 0x000fe400000000ff */
[----:B------:R-:W-:Y:S02]  /*22150*/  ISETP.GT.AND P2, PT, R0, 0xf0, P0 ;  /* 0x000000f00000780c */ /* 0x000fe40000744270 */
[----:B------:R-:W-:Y:S02]  /*22160*/  F2FP.F16.F32.PACK_AB R145, RZ, R145 ;  /* 0x00000091ff91723e */ /* 0x000fe400000000ff */
[----:B0-----:R-:W-:Y:S01]  /*22170*/  @P5 MOV R6, R8 ;  /* 0x0000000800065202 */ /* 0x001fe20000000f00 */
[----:B------:R-:W-:Y:S02]  /*22180*/  @P5 IMAD.MOV.U32 R7, RZ, RZ, R9 ;  /* 0x000000ffff075224 */ /* 0x000fe400078e0009 */
[----:B------:R-:W-:-:S03]  /*22190*/  FMUL R146, R146, R2 ;  /* 0x0000000292927220 */ /* 0x000fc60000400000 */
[----:B------:R0:W-:Y:S04]  /*221a0*/  @P5 STG.E.U16 desc[UR36][R6.64+0x1d2], R143 ;  /* 0x0001d28f06005986 */ /* 0x0001e8000c101524 */
[----:B------:R-:W-:Y:S01]  /*221b0*/  @P4 STG.E.U16 desc[UR36][R4.64+0x1e0], R144 ;  /* 0x0001e09004004986 */ /* 0x000fe2000c101524 */
[----:B------:R-:W-:-:S03]  /*221c0*/  ISETP.GT.AND P4, PT, R0, 0xf1, P0 ;  /* 0x000000f10000780c */ /* 0x000fc60000784270 */
[----:B------:R-:W-:Y:S01]  /*221d0*/  @P3 STG.E.U16 desc[UR36][R4.64+0x1e2], R145 ;  /* 0x0001e29104003986 */ /* 0x000fe2000c101524 */
[C---:B------:R-:W-:Y:S02]  /*221e0*/  ISETP.GT.AND P3, PT, R0.reuse, 0xf8, P1 ;  /* 0x000000f80000780c */ /* 0x040fe40000f64270 */
[C---:B------:R-:W-:Y:S01]  /*221f0*/  ISETP.GT.AND P1, PT, R0.reuse, 0xf9, P1 ;  /* 0x000000f90000780c */ /* 0x040fe20000f24270 */
[----:B0-----:R-:W-:Y:S01]  /*22200*/  @P2 IMAD.MOV.U32 R7, RZ, RZ, R9 ;  /* 0x000000ffff072224 */ /* 0x001fe200078e0009 */
[----:B------:R-:W-:Y:S01]  /*22210*/  F2FP.F16.F32.PACK_AB R146, RZ, R146 ;  /* 0x00000092ff92723e */ /* 0x000fe200000000ff */
[----:B------:R-:W-:Y:S01]  /*22220*/  FMUL R147, R147, R2 ;  /* 0x0000000293937220 */ /* 0x000fe20000400000 */
[----:B------:R-:W-:Y:S02]  /*22230*/  ISETP.GT.AND P5, PT, R0, 0xf8, P0 ;  /* 0x000000f80000780c */ /* 0x000fe400007a4270 */
[----:B------:R-:W-:Y:S01]  /*22240*/  @P2 MOV R6, R8 ;  /* 0x0000000800062202 */ /* 0x000fe20000000f00 */
[-C--:B------:R-:W-:Y:S01]  /*22250*/  FMUL R148, R148, R2.reuse ;  /* 0x0000000294947220 */ /* 0x080fe20000400000 */
[----:B------:R-:W-:Y:S01]  /*22260*/  FMUL R149, R149, R2 ;  /* 0x0000000295957220 */ /* 0x000fe20000400000 */
[----:B------:R-:W-:-:S02]  /*22270*/  ISETP.GT.AND P0, PT, R0, 0xf9, P0 ;  /* 0x000000f90000780c */ /* 0x000fc40000704270 */
[----:B------:R0:W-:Y:S01]  /*22280*/  @P2 STG.E.U16 desc[UR36][R6.64+0x1e0], R146 ;  /* 0x0001e09206002986 */ /* 0x0001e2000c101524 */
[----:B------:R-:W-:Y:S01]  /*22290*/  F2FP.F16.F32.PACK_AB R147, RZ, R147 ;  /* 0x00000093ff93723e */ /* 0x000fe200000000ff */
[----:B------:R-:W-:Y:S01]  /*222a0*/  FMUL R150, R150, R2 ;  /* 0x0000000296967220 */ /* 0x000fe20000400000 */
[----:B------:R-:W-:Y:S02]  /*222b0*/  F2FP.F16.F32.PACK_AB R148, RZ, R148 ;  /* 0x00000094ff94723e */ /* 0x000fe400000000ff */
[----:B------:R-:W-:Y:S01]  /*222c0*/  F2FP.F16.F32.PACK_AB R149, RZ, R149 ;  /* 0x00000095ff95723e */ /* 0x000fe200000000ff */
[----:B------:R-:W-:Y:S01]  /*222d0*/  FMUL R151, R151, R2 ;  /* 0x0000000297977220 */ /* 0x000fe20000400000 */
[----:B0-----:R-:W-:Y:S01]  /*222e0*/  @P4 MOV R6, R8 ;  /* 0x0000000800064202 */ /* 0x001fe20000000f00 */
[----:B------:R-:W-:Y:S01]  /*222f0*/  @P4 IMAD.MOV.U32 R7, RZ, RZ, R9 ;  /* 0x000000ffff074224 */ /* 0x000fe200078e0009 */
[----:B------:R-:W-:-:S04]  /*22300*/  F2FP.F16.F32.PACK_AB R150, RZ, R150 ;  /* 0x00000096ff96723e */ /* 0x000fc800000000ff */
[----:B------:R-:W-:Y:S01]  /*22310*/  @P4 STG.E.U16 desc[UR36][R6.64+0x1e2], R147 ;  /* 0x0001e29306004986 */ /* 0x000fe2000c101524 */
[----:B------:R-:W-:-:S03]  /*22320*/  F2FP.F16.F32.PACK_AB R151, RZ, R151 ;  /* 0x00000097ff97723e */ /* 0x000fc600000000ff */
[----:B------:R-:W-:Y:S04]  /*22330*/  @P3 STG.E.U16 desc[UR36][R4.64+0x1f0], R148 ;  /* 0x0001f09404003986 */ /* 0x000fe8000c101524 */
[----:B------:R0:W-:Y:S02]  /*22340*/  @P1 STG.E.U16 desc[UR36][R4.64+0x1f2], R149 ;  /* 0x0001f29504001986 */ /* 0x0001e4000c101524 */
[----:B0-----:R-:W-:Y:S01]  /*22350*/  @P5 MOV R4, R8 ;  /* 0x0000000800045202 */ /* 0x001fe20000000f00 */
[----:B------:R-:W-:-:S05]  /*22360*/  @P5 IMAD.MOV.U32 R5, RZ, RZ, R9 ;  /* 0x000000ffff055224 */ /* 0x000fca00078e0009 */
[----:B------:R4:W-:Y:S04]  /*22370*/  @P5 STG.E.U16 desc[UR36][R4.64+0x1f0], R150 ;  /* 0x0001f09604005986 */ /* 0x0009e8000c101524 */
[----:B------:R4:W-:Y:S02]  /*22380*/  @P0 STG.E.U16 desc[UR36][R8.64+0x1f2], R151 ;  /* 0x0001f29708000986 */ /* 0x0009e4000c101524 */
.L_x_536:
[----:B------:R-:W-:Y:S05]  /*22390*/  BSYNC B0 ;  /* 0x0000000000007941 */ /* 0x000fea0003800000 */
.L_x_28:
[----:B0---4-:R-:W4:Y:S01]  /*223a0*/  LDL.LU R4, [R1+0x200] ;  /* 0x0002000001047983 */ /* 0x011f220000300800 */
[----:B------:R-:W-:Y:S01]  /*223b0*/  ULDC UR4, c[0x0][0xc] ;  /* 0x0000030000047ab9 */ /* 0x000fe20000000800 */
[----:B------:R-:W-:Y:S01]  /*223c0*/  ULDC UR5, c[0x0][0x10] ;  /* 0x0000040000057ab9 */ /* 0x000fe20000000800 */
[----:B-----5:R-:W4:Y:S01]  /*223d0*/  LDC R3, c[0x0][0x14] ;  /* 0x00000500ff037b82 */ /* 0x020f220000000800 */
[----:B------:R-:W-:Y:S01]  /*223e0*/  UIMAD.WIDE.U32 UR4, UR4, UR5, URZ ;  /* 0x00000005040472a5 */ /* 0x000fe2000f8e003f */
[----:B------:R-:W-:Y:S01]  /*223f0*/  MOV R5, R17 ;  /* 0x0000001100057202 */ /* 0x000fe20000000f00 */
[----:B------:R-:W-:Y:S01]  /*22400*/  UMOV UR41, 0xffffffff ;  /* 0xffffffff00297882 */ /* 0x000fe20000000000 */
[----:B---3--:R-:W-:Y:S01]  /*22410*/  PRMT R0, RZ, 0x7610, R0 ;  /* 0x00007610ff007816 */ /* 0x008fe20000000000 */
[----:B------:R-:W-:Y:S02]  /*22420*/  IMAD.MOV.U32 R19, RZ, RZ, -0x1 ;  /* 0xffffffffff137424 */ /* 0x000fe400078e00ff */
[----:B----4-:R-:W-:-:S04]  /*22430*/  IMAD.WIDE.U32 R4, R3, UR4, R4 ;  /* 0x0000000403047c25 */ /* 0x010fc8000f8e0004 */
[----:B------:R-:W-:Y:S01]  /*22440*/  IMAD R3, R3, UR5, RZ ;  /* 0x0000000503037c24 */ /* 0x000fe2000f8e02ff */
[----:B------:R-:W-:Y:S01]  /*22450*/  MOV R23, R4 ;  /* 0x0000000400177202 */ /* 0x000fe20000000f00 */
[----:B------:R-:W-:Y:S02]  /*22460*/  ULDC.64 UR4, c[0x0][0x650] ;  /* 0x0001940000047ab9 */ /* 0x000fe40000000a00 */
[----:B------:R-:W-:Y:S01]  /*22470*/  IMAD.IADD R17, R5, 0x1, R3 ;  /* 0x0000000105117824 */ /* 0x000fe200078e0203 */
[----:B------:R-:W-:Y:S01]  /*22480*/  ISETP.GE.U32.AND P0, PT, R4, UR4, PT ;  /* 0x0000000404007c0c */ /* 0x000fe2000bf06070 */
[----:B------:R0:W-:Y:S03]  /*22490*/  STL [R1+0x200], R23 ;  /* 0x0002001701007387 */ /* 0x0001e60000100800 */
[----:B------:R-:W-:-:S13]  /*224a0*/  ISETP.GE.U32.AND.EX P0, PT, R17, UR5, PT, P0 ;  /* 0x0000000511007c0c */ /* 0x000fda000bf06100 */
[----:B0-----:R-:W-:Y:S05]  /*224b0*/  @P0 BRA `(.L_x_537) ;  /* 0x0000000400700947 */ /* 0x001fea0003800000 */
[----:B------:R-:W0:Y:S01]  /*224c0*/  S2R R18, SR_CTAID.X ;  /* 0x0000000000127919 */ /* 0x000e220000002500 */
[----:B------:R-:W3:Y:S01]  /*224d0*/  LDC.64 R10, c[0x0][0x628] ;  /* 0x00018a00ff0a7b82 */ /* 0x000ee20000000a00 */
[----:B------:R-:W-:Y:S01]  /*224e0*/  ULDC UR4, c[0x0][0x150] ;  /* 0x0000540000047ab9 */ /* 0x000fe20000000800 */
[----:B------:R-:W-:Y:S01]  /*224f0*/  MOV R8, R23 ;  /* 0x0000001700087202 */ /* 0x000fe20000000f00 */
[----:B------:R-:W4:Y:S01]  /*22500*/  S2R R20, SR_CTAID.Y ;  /* 0x0000000000147919 */ /* 0x000f220000002600 */
[----:B------:R-:W-:-:S04]  /*22510*/  IMAD.MOV.U32 R9, RZ, RZ, R17 ;  /* 0x000000ffff097224 */ /* 0x000fc800078e0011 */
[----:B------:R-:W4:Y:S08]  /*22520*/  LDC R21, c[0x0][0x144] ;  /* 0x00005100ff157b82 */ /* 0x000f300000000800 */
[----:B-12---:R-:W1:Y:S08]  /*22530*/  LDC R12, c[0x0][0x630] ;  /* 0x00018c00ff0c7b82 */ /* 0x006e700000000800 */
[----:B------:R-:W2:Y:S01]  /*22540*/  LDC.64 R14, c[0x0][0x620] ;  /* 0x00018800ff0e7b82 */ /* 0x000ea20000000a00 */
[----:B---3--:R-:W-:-:S04]  /*22550*/  ISETP.NE.U32.AND P0, PT, R10, RZ, PT ;  /* 0x000000ff0a00720c */ /* 0x008fc80003f05070 */
[----:B------:R-:W-:Y:S02]  /*22560*/  ISETP.NE.AND.EX P0, PT, R11, RZ, PT, P0 ;  /* 0x000000ff0b00720c */ /* 0x000fe40003f05300 */
[----:B0-----:R-:W-:-:S05]  /*22570*/  I2FP.F32.U32 R0, R18 ;  /* 0x0000001200007245 */ /* 0x001fca0000201000 */
[----:B------:R-:W-:-:S04]  /*22580*/  FMUL R0, R0, UR4 ;  /* 0x0000000400007c20 */ /* 0x000fc80008400000 */
[----:B------:R0:W3:Y:S02]  /*22590*/  F2I.U32.TRUNC.NTZ R19, R0 ;  /* 0x0000000000137305 */ /* 0x0000e4000020f000 */
[----:B-1--4-:R-:W-:Y:S05]  /*225a0*/  @!P0 BRA `(.L_x_538) ;  /* 0x0000000000288947 */ /* 0x012fea0003800000 */
[----:B0-----:R-:W0:Y:S02]  /*225b0*/  LDC R0, c[0x0][0x634] ;  /* 0x00018d00ff007b82 */ /* 0x001e240000000800 */
[----:B0-----:R-:W-:-:S04]  /*225c0*/  IADD3 R3, P0, R23, R0, RZ ;  /* 0x0000000017037210 */ /* 0x001fc80007f1e0ff */
[----:B------:R-:W-:-:S05]  /*225d0*/  IADD3.X R13, RZ, R17, RZ, P0, !PT ;  /* 0x00000011ff0d7210 */ /* 0x000fca00007fe4ff */
[----:B------:R-:W-:-:S04]  /*225e0*/  IMAD.WIDE.U32 R4, R13, R10, RZ ;  /* 0x0000000a0d047225 */ /* 0x000fc800078e00ff */
[----:B------:R-:W-:-:S04]  /*225f0*/  IMAD.WIDE.U32 R6, P0, R3, R11, R4 ;  /* 0x0000000b03067225 */ /* 0x000fc80007800004 */
[----:B------:R-:W-:Y:S01]  /*22600*/  IMAD.WIDE.U32 R4, R3, R10, RZ ;  /* 0x0000000a03047225 */ /* 0x000fe200078e00ff */
[----:B------:R-:W-:-:S03]  /*22610*/  MOV R8, R7 ;  /* 0x0000000700087202 */ /* 0x000fc60000000f00 */
[----:B------:R-:W-:Y:S01]  /*22620*/  IMAD.X R9, RZ, RZ, RZ, P0 ;  /* 0x000000ffff097224 */ /* 0x000fe200000e06ff */
[----:B------:R-:W-:-:S05]  /*22630*/  IADD3 RZ, P0, R5, R6, RZ ;  /* 0x0000000605ff7210 */ /* 0x000fca0007f1e0ff */
[----:B------:R-:W-:-:S08]  /*22640*/  IMAD.WIDE.U32.X R8, R13, R11, R8, P0 ;  /* 0x0000000b0d087225 */ /* 0x000fd000000e0408 */
.L_x_538:
[-CC-:B------:R-:W-:Y:S01]  /*22650*/  SHF.R.U64 R28, R8, R12.reuse, R9.reuse ;  /* 0x0000000c081c7219 */ /* 0x180fe20000001209 */
[----:B------:R-:W1:Y:S01]  /*22660*/  LDC.64 R24, c[0x0][0x640] ;  /* 0x00019000ff187b82 */ /* 0x000e620000000a00 */
[----:B0-----:R-:W-:Y:S01]  /*22670*/  SHF.R.U32.HI R0, RZ, R12, R9 ;  /* 0x0000000cff007219 */ /* 0x001fe20000011609 */
[----:B------:R-:W-:Y:S01]  /*22680*/  IMAD.MOV.U32 R4, RZ, RZ, R23 ;  /* 0x000000ffff047224 */ /* 0x000fe200078e0017 */
[----:B------:R-:W-:Y:S01]  /*22690*/  IADD3 R3, P0, RZ, -R28, RZ ;  /* 0x8000001cff037210 */ /* 0x000fe20007f1e0ff */
[----:B------:R-:W-:Y:S01]  /*226a0*/  ULDC UR4, c[0x0][0x154] ;  /* 0x0000550000047ab9 */ /* 0x000fe20000000800 */
[----:B---3--:R-:W-:Y:S01]  /*226b0*/  IADD3 R19, -R19, RZ, RZ ;  /* 0x000000ff13137210 */ /* 0x008fe20007ffe1ff */
[----:B------:R-:W-:Y:S02]  /*226c0*/  IMAD.MOV.U32 R7, RZ, RZ, 0x1 ;  /* 0x00000001ff077424 */ /* 0x000fe400078e00ff */
[----:B------:R-:W0:Y:S01]  /*226d0*/  LDC R6, c[0x0][0x618] ;  /* 0x00018600ff067b82 */ /* 0x000e220000000800 */
[----:B------:R-:W-:-:S02]  /*226e0*/  IMAD.X R5, RZ, RZ, ~R0, P0 ;  /* 0x000000ffff057224 */ /* 0x000fc400000e0e00 */
[----:B------:R-:W-:Y:S02]  /*226f0*/  IMAD R19, R21, R19, R18 ;  /* 0x0000001315137224 */ /* 0x000fe400078e0212 */
[-C--:B--2---:R-:W-:Y:S01]  /*22700*/  IMAD R0, R5, R14.reuse, RZ ;  /* 0x0000000e05007224 */ /* 0x084fe200078e02ff */
[----:B------:R-:W-:Y:S02]  /*22710*/  MOV R5, R17 ;  /* 0x0000001100057202 */ /* 0x000fe40000000f00 */
[----:B------:R-:W2:Y:S01]  /*22720*/  LDC R8, c[0x0][0x608] ;  /* 0x00018200ff087b82 */ /* 0x000ea20000000800 */
[----:B------:R-:W-:-:S04]  /*22730*/  IMAD.WIDE.U32 R4, R3, R14, R4 ;  /* 0x0000000e03047225 */ /* 0x000fc800078e0004 */
[----:B------:R-:W-:-:S03]  /*22740*/  IMAD R3, R3, R15, R0 ;  /* 0x0000000f03037224 */ /* 0x000fc600078e0200 */
[----:B------:R-:W3:Y:S01]  /*22750*/  LDC R22, c[0x0][0x658] ;  /* 0x00019600ff167b82 */ /* 0x000ee20000000800 */
[----:B------:R-:W-:Y:S01]  /*22760*/  I2FP.F32.U32 R0, R20 ;  /* 0x0000001400007245 */ /* 0x000fe20000201000 */
[----:B------:R-:W-:Y:S01]  /*22770*/  IMAD.IADD R3, R5, 0x1, R3 ;  /* 0x0000000105037824 */ /* 0x000fe200078e0203 */
[----:B-1----:R-:W-:-:S03]  /*22780*/  ISETP.NE.U32.AND P0, PT, R24, RZ, PT ;  /* 0x000000ff1800720c */ /* 0x002fc60003f05070 */
[----:B------:R-:W-:Y:S01]  /*22790*/  FMUL R0, R0, UR4 ;  /* 0x0000000400007c20 */ /* 0x000fe20008400000 */
[----:B------:R-:W-:Y:S01]  /*227a0*/  MOV R5, 0xffffffff ;  /* 0xffffffff00057802 */ /* 0x000fe20000000f00 */
[----:B------:R-:W1:Y:S01]  /*227b0*/  LDC R15, c[0x0][0x148] ;  /* 0x00005200ff0f7b82 */ /* 0x000e620000000800 */
[----:B------:R-:W-:Y:S01]  /*227c0*/  ISETP.NE.AND.EX P0, PT, R25, RZ, PT, P0 ;  /* 0x000000ff1900720c */ /* 0x000fe20003f05300 */
[----:B------:R4:W1:Y:S01]  /*227d0*/  F2I.U32.TRUNC.NTZ R13, R0 ;  /* 0x00000000000d7305 */ /* 0x000862000020f000 */
[-CC-:B0-----:R-:W-:Y:S02]  /*227e0*/  SHF.R.U64 R12, R4, R6.reuse, R3.reuse ;  /* 0x00000006040c7219 */ /* 0x181fe40000001203 */
[----:B------:R-:W-:-:S03]  /*227f0*/  SHF.R.U32.HI R3, RZ, R6, R3 ;  /* 0x00000006ff037219 */ /* 0x000fc60000011603 */
[----:B------:R-:W0:Y:S01]  /*22800*/  LDC R18, c[0x0][0x600] ;  /* 0x00018000ff127b82 */ /* 0x000e220000000800 */
[-CC-:B--2---:R-:W-:Y:S02]  /*22810*/  SHF.R.U64 R10, R12, R8.reuse, R3.reuse ;  /* 0x000000080c0a7219 */ /* 0x184fe40000001203 */
[----:B------:R-:W-:-:S05]  /*22820*/  SHF.R.U32.HI R3, RZ, R8, R3 ;  /* 0x00000008ff037219 */ /* 0x000fca0000011603 */
[----:B------:R-:W2:Y:S01]  /*22830*/  LDC R23, c[0x0][0x648] ;  /* 0x00019200ff177b82 */ /* 0x000ea20000000800 */
[-C--:B---3--:R-:W-:Y:S02]  /*22840*/  SHF.L.U32 R4, R5, R22.reuse, RZ ;  /* 0x0000001605047219 */ /* 0x088fe400000006ff */
[--C-:B------:R-:W-:Y:S02]  /*22850*/  SHF.R.U64 R14, R10, R22, R3.reuse ;  /* 0x000000160a0e7219 */ /* 0x100fe40000001203 */
[----:B------:R-:W-:Y:S02]  /*22860*/  LOP3.LUT R21, RZ, R4, RZ, 0x33, !PT ;  /* 0x00000004ff157212 */ /* 0x000fe400078e33ff */
[-C--:B------:R-:W-:Y:S01]  /*22870*/  SHF.R.U32.HI R5, RZ, R22.reuse, R3 ;  /* 0x00000016ff057219 */ /* 0x080fe20000011603 */
[----:B------:R-:W3:Y:S01]  /*22880*/  LDC R26, c[0x0][0x638] ;  /* 0x00018e00ff1a7b82 */ /* 0x000ee20000000800 */
[----:B------:R-:W-:Y:S02]  /*22890*/  SHF.L.U32 R162, R7, R22, RZ ;  /* 0x0000001607a27219 */ /* 0x000fe400000006ff */
[----:B------:R-:W-:-:S05]  /*228a0*/  MOV R4, R14 ;  /* 0x0000000e00047202 */ /* 0x000fca0000000f00 */
[----:B------:R-:W0:Y:S01]  /*228b0*/  LDC R27, c[0x0][0x610] ;  /* 0x00018400ff1b7b82 */ /* 0x000e220000000800 */
[----:B----4-:R-:W-:Y:S05]  /*228c0*/  @!P0 BRA `(.L_x_539) ;  /* 0x0000000000288947 */ /* 0x010fea0003800000 */
[----:B------:R-:W4:Y:S02]  /*228d0*/  LDC R3, c[0x0][0x64c] ;  /* 0x00019300ff037b82 */ /* 0x000f240000000800 */
[----:B----4-:R-:W-:-:S05]  /*228e0*/  IADD3 R3, P0, R14, R3, RZ ;  /* 0x000000030e037210 */ /* 0x010fca0007f1e0ff */
        /* <DEDUP_REMOVED lines=8> */
.L_x_539:
[----:B------:R-:W4:Y:S01]  /*22970*/  LDC R3, c[0x0][0x65c] ;  /* 0x00019700ff037b82 */ /* 0x000f220000000800 */
[----:B--2---:R-:W-:Y:S01]  /*22980*/  SHF.R.U64 R0, R4, R23, R5 ;  /* 0x0000001704007219 */ /* 0x004fe20000001205 */
[----:B0-----:R-:W-:Y:S01]  /*22990*/  VIADD R5, R18, 0xffffffff ;  /* 0xffffffff12057836 */ /* 0x001fe20000000000 */
[----:B------:R-:W-:Y:S02]  /*229a0*/  LOP3.LUT R7, R10, R21, RZ, 0xc0, !PT ;  /* 0x000000150a077212 */ /* 0x000fe400078ec0ff */
[----:B-1----:R-:W-:Y:S02]  /*229b0*/  IADD3 R13, -R13, RZ, RZ ;  /* 0x000000ff0d0d7210 */ /* 0x002fe40007ffe1ff */
[----:B------:R-:W-:Y:S01]  /*229c0*/  LOP3.LUT R5, R12, R5, RZ, 0xc0, !PT ;  /* 0x000000050c057212 */ /* 0x000fe200078ec0ff */
[----:B------:R-:W-:Y:S01]  /*229d0*/  IMAD R162, R162, R0, R7 ;  /* 0x00000000a2a27224 */ /* 0x000fe200078e0207 */
[----:B------:R-:W-:Y:S02]  /*229e0*/  R2UR UR41, R28 ;  /* 0x000000001c2972ca */ /* 0x000fe400000e0000 */
[----:B----4-:R-:W-:-:S02]  /*229f0*/  ISETP.NE.AND P0, PT, R3, 0x1, PT ;  /* 0x000000010300780c */ /* 0x010fc40003f05270 */
[----:B------:R-:W-:-:S05]  /*22a00*/  IADD3 R3, -R0, RZ, RZ ;  /* 0x000000ff00037210 */ /* 0x000fca0007ffe1ff */
[----:B---3--:R-:W-:-:S04]  /*22a10*/  IMAD R0, R3, R26, R14 ;  /* 0x0000001a03007224 */ /* 0x008fc800078e020e */
[----:B------:R-:W-:Y:S02]  /*22a20*/  IMAD R3, R0, R18, R5 ;  /* 0x0000001200037224 */ /* 0x000fe400078e0205 */
[----:B------:R-:W-:Y:S02]  /*22a30*/  @P0 IMAD R19, R15, R13, R20 ;  /* 0x0000000d0f130224 */ /* 0x000fe400078e0214 */
[----:B------:R-:W-:Y:S02]  /*22a40*/  IMAD.MOV.U32 R0, RZ, RZ, 0x1 ;  /* 0x00000001ff007424 */ /* 0x000fe400078e00ff */
[----:B------:R-:W-:-:S05]  /*22a50*/  IMAD R162, R162, R27, R19 ;  /* 0x0000001ba2a27224 */ /* 0x000fca00078e0213 */
[----:B------:R-:W-:Y:S02]  /*22a60*/  SEL R19, R3, R162, !P0 ;  /* 0x000000a203137207 */ /* 0x000fe40004000000 */
[----:B------:R-:W-:-:S07]  /*22a70*/  SEL R162, R162, R3, !P0 ;  /* 0x00000003a2a27207 */ /* 0x000fce0004000000 */
.L_x_537:
[----:B------:R-:W-:Y:S02]  /*22a80*/  LOP3.LUT P0, RZ, R0, 0xff, RZ, 0xc0, !PT ;  /* 0x000000ff00ff7812 */ /* 0x000fe4000780c0ff */
[----:B------:R-:W-:-:S11]  /*22a90*/  MOV R22, R162 ;  /* 0x000000a200167202 */ /* 0x000fd60000000f00 */
[----:B------:R-:W-:Y:S05]  /*22aa0*/  @P0 BRA `(.L_x_540) ;  /* 0xfffffde400240947 */ /* 0x000fea000383ffff */
[----:B------:R-:W-:Y:S05]  /*22ab0*/  EXIT ;  /* 0x000000000000794d */ /* 0x000fea0003800000 */
.L_x_3:
[----:B------:R-:W2:Y:S01]  /*22ac0*/  LDL R16, [R1+0x200] ;  /* 0x0002000001107983 */ /* 0x000ea20000100800 */
[----:B------:R-:W-:Y:S01]  /*22ad0*/  ULDC.64 UR4, c[0x0][0x650] ;  /* 0x0001940000047ab9 */ /* 0x000fe20000000a00 */
[----:B------:R-:W-:Y:S01]  /*22ae0*/  PRMT R4, RZ, 0x7610, R4 ;  /* 0x00007610ff047816 */ /* 0x000fe20000000004 */
[----:B------:R-:W-:Y:S01]  /*22af0*/  IMAD.MOV.U32 R5, RZ, RZ, -0x1 ;  /* 0xffffffffff057424 */ /* 0x000fe200078e00ff */
[----:B------:R-:W-:Y:S01]  /*22b00*/  MOV R7, 0xffffffff ;  /* 0xffffffff00077802 */ /* 0x000fe20000000f00 */
[----:B------:R-:W-:Y:S01]  /*22b10*/  IMAD.MOV.U32 R6, RZ, RZ, -0x1 ;  /* 0xffffffffff067424 */ /* 0x000fe200078e00ff */
[----:B--2---:R-:W-:-:S04]  /*22b20*/  ISETP.GE.U32.AND P0, PT, R16, UR4, PT ;  /* 0x0000000410007c0c */ /* 0x004fc8000bf06070 */
        /* <DEDUP_REMOVED lines=20> */
.L_x_542:
[--C-:B------:R-:W-:Y:S01]  /*22c70*/  SHF.R.U64 R10, R8, R12, R9.reuse ;  /* 0x0000000c080a7219 */ /* 0x100fe20000001209 */
[----:B------:R-:W0:Y:S01]  /*22c80*/  LDC R18, c[0x0][0x618] ;  /* 0x00018600ff127b82 */ /* 0x000e220000000800 */
[----:B------:R-:W-:Y:S01]  /*22c90*/  I2FP.F32.U32 R4, R2 ;  /* 0x0000000200047245 */ /* 0x000fe20000201000 */
[----:B------:R-:W-:Y:S01]  /*22ca0*/  ULDC UR4, c[0x0][0x150] ;  /* 0x0000540000047ab9 */ /* 0x000fe20000000800 */
[----:B------:R-:W-:Y:S02]  /*22cb0*/  SHF.R.U32.HI R3, RZ, R12, R9 ;  /* 0x0000000cff037219 */ /* 0x000fe40000011609 */
[----:B------:R-:W-:Y:S01]  /*22cc0*/  IADD3 R7, P0, RZ, -R10, RZ ;  /* 0x8000000aff077210 */ /* 0x000fe20007f1e0ff */
[----:B------:R-:W-:Y:S01]  /*22cd0*/  FMUL R9, R4, UR4 ;  /* 0x0000000404097c20 */ /* 0x000fe20008400000 */
[----:B------:R-:W-:Y:S01]  /*22ce0*/  ULDC UR4, c[0x0][0x154] ;  /* 0x0000550000047ab9 */ /* 0x000fe20000000800 */
[----:B------:R-:W1:Y:S02]  /*22cf0*/  LDC.64 R20, c[0x0][0x640] ;  /* 0x00019000ff147b82 */ /* 0x000e640000000a00 */
[----:B------:R-:W-:-:S02]  /*22d00*/  IMAD.X R3, RZ, RZ, ~R3, P0 ;  /* 0x000000ffff037224 */ /* 0x000fc400000e0e03 */
[----:B------:R-:W2:Y:S01]  /*22d10*/  F2I.U32.TRUNC.NTZ R9, R9 ;  /* 0x0000000900097305 */ /* 0x000ea2000020f000 */
[----:B------:R-:W-:-:S03]  /*22d20*/  IMAD.WIDE.U32 R4, R7, R14, R16 ;  /* 0x0000000e07047225 */ /* 0x000fc600078e0010 */
[----:B------:R-:W3:Y:S01]  /*22d30*/  LDC R11, c[0x0][0x144] ;  /* 0x00005100ff0b7b82 */ /* 0x000ee20000000800 */
[----:B------:R-:W-:-:S04]  /*22d40*/  IMAD R6, R3, R14, RZ ;  /* 0x0000000e03067224 */ /* 0x000fc800078e02ff */
[----:B------:R-:W-:Y:S01]  /*22d50*/  IMAD R3, R7, R15, R6 ;  /* 0x0000000f07037224 */ /* 0x000fe200078e0206 */
[----:B------:R-:W-:Y:S02]  /*22d60*/  MOV R6, 0xffffffff ;  /* 0xffffffff00067802 */ /* 0x000fe40000000f00 */
[----:B------:R-:W4:Y:S02]  /*22d70*/  LDC R12, c[0x0][0x608] ;  /* 0x00018200ff0c7b82 */ /* 0x000f240000000800 */
[----:B------:R-:W-:Y:S02]  /*22d80*/  IADD3 R3, R5, R3, RZ ;  /* 0x0000000305037210 */ /* 0x000fe40007ffe0ff */
[----:B------:R-:W-:Y:S02]  /*22d90*/  I2FP.F32.U32 R5, R0 ;  /* 0x0000000000057245 */ /* 0x000fe40000201000 */
[-C--:B0-----:R-:W-:Y:S01]  /*22da0*/  SHF.R.U64 R8, R4, R18.reuse, R3 ;  /* 0x0000001204087219 */ /* 0x081fe20000001203 */
[----:B--2---:R-:W-:Y:S01]  /*22db0*/  IMAD.MOV R4, RZ, RZ, -R9 ;  /* 0x000000ffff047224 */ /* 0x004fe200078e0a09 */
[----:B------:R-:W0:Y:S01]  /*22dc0*/  LDC R7, c[0x0][0x658] ;  /* 0x00019600ff077b82 */ /* 0x000e220000000800 */
[----:B-1----:R-:W-:Y:S01]  /*22dd0*/  ISETP.NE.U32.AND P0, PT, R20, RZ, PT ;  /* 0x000000ff1400720c */ /* 0x002fe20003f05070 */
[----:B------:R-:W-:Y:S01]  /*22de0*/  FMUL R5, R5, UR4 ;  /* 0x0000000405057c20 */ /* 0x000fe20008400000 */
[----:B------:R-:W-:-:S02]  /*22df0*/  SHF.R.U32.HI R3, RZ, R18, R3 ;  /* 0x00000012ff037219 */ /* 0x000fc40000011603 */
[----:B------:R-:W-:-:S03]  /*22e00*/  ISETP.NE.AND.EX P0, PT, R21, RZ, PT, P0 ;  /* 0x000000ff1500720c */ /* 0x000fc60003f05300 */
[----:B------:R-:W1:Y:S01]  /*22e10*/  LDC R15, c[0x0][0x148] ;  /* 0x00005200ff0f7b82 */ /* 0x000e620000000800 */
[----:B---3--:R-:W-:Y:S02]  /*22e20*/  IMAD R19, R11, R4, R2 ;  /* 0x000000040b137224 */ /* 0x008fe400078e0202 */
[----:B------:R-:W-:-:S05]  /*22e30*/  IMAD.MOV.U32 R4, RZ, RZ, 0x1 ;  /* 0x00000001ff047424 */ /* 0x000fca00078e00ff */
[----:B------:R-:W2:Y:S01]  /*22e40*/  LDC R14, c[0x0][0x600] ;  /* 0x00018000ff0e7b82 */ /* 0x000ea20000000800 */
[-CC-:B----4-:R-:W-:Y:S02]  /*22e50*/  SHF.R.U64 R11, R8, R12.reuse, R3.reuse ;  /* 0x0000000c080b7219 */ /* 0x190fe40000001203 */
[----:B------:R-:W-:Y:S02]  /*22e60*/  SHF.R.U32.HI R2, RZ, R12, R3 ;  /* 0x0000000cff027219 */ /* 0x000fe40000011603 */
[----:B------:R3:W4:Y:S03]  /*22e70*/  F2I.U32.TRUNC.NTZ R12, R5 ;  /* 0x00000005000c7305 */ /* 0x000726000020f000 */
[----:B------:R-:W1:Y:S01]  /*22e80*/  LDC R16, c[0x0][0x648] ;  /* 0x00019200ff107b82 */ /* 0x000e620000000800 */
[-C--:B0-----:R-:W-:Y:S02]  /*22e90*/  SHF.L.U32 R6, R6, R7.reuse, RZ ;  /* 0x0000000706067219 */ /* 0x081fe400000006ff */
[----:B------:R-:W-:-:S02]  /*22ea0*/  SHF.R.U64 R13, R11, R7, R2 ;  /* 0x000000070b0d7219 */ /* 0x000fc40000001202 */
[-C--:B------:R-:W-:Y:S02]  /*22eb0*/  SHF.R.U32.HI R3, RZ, R7.reuse, R2 ;  /* 0x00000007ff037219 */ /* 0x080fe40000011602 */
[----:B------:R-:W-:Y:S01]  /*22ec0*/  SHF.L.U32 R18, R4, R7, RZ ;  /* 0x0000000704127219 */ /* 0x000fe200000006ff */
[----:B------:R-:W0:Y:S01]  /*22ed0*/  LDC R22, c[0x0][0x638] ;  /* 0x00018e00ff167b82 */ /* 0x000e220000000800 */
[----:B------:R-:W-:Y:S02]  /*22ee0*/  LOP3.LUT R24, RZ, R6, RZ, 0x33, !PT ;  /* 0x00000006ff187212 */ /* 0x000fe400078e33ff */
[----:B------:R-:W-:-:S05]  /*22ef0*/  MOV R2, R13 ;  /* 0x0000000d00027202 */ /* 0x000fca0000000f00 */
[----:B------:R-:W0:Y:S01]  /*22f00*/  LDC R23, c[0x0][0x610] ;  /* 0x00018400ff177b82 */ /* 0x000e220000000800 */
[----:B---34-:R-:W-:Y:S05]  /*22f10*/  @!P0 BRA `(.L_x_543) ;  /* 0x0000000000288947 */ /* 0x018fea0003800000 */
[----:B------:R-:W3:Y:S02]  /*22f20*/  LDC R2, c[0x0][0x64c] ;  /* 0x00019300ff027b82 */ /* 0x000ee40000000800 */
[----:B---3--:R-:W-:-:S05]  /*22f30*/  IADD3 R7, P0, R13, R2, RZ ;  /* 0x000000020d077210 */ /* 0x008fca0007f1e0ff */
        /* <DEDUP_REMOVED lines=8> */
.L_x_543:
[----:B------:R-:W3:Y:S01]  /*22fc0*/  LDC R4, c[0x0][0x65c] ;  /* 0x00019700ff047b82 */ /* 0x000ee20000000800 */
[----:B-1----:R-:W-:Y:S01]  /*22fd0*/  SHF.R.U64 R3, R2, R16, R3 ;  /* 0x0000001002037219 */ /* 0x002fe20000001203 */
[----:B--2---:R-:W-:Y:S01]  /*22fe0*/  VIADD R5, R14, 0xffffffff ;  /* 0xffffffff0e057836 */ /* 0x004fe20000000000 */
[----:B------:R-:W-:Y:S02]  /*22ff0*/  LOP3.LUT R2, R11, R24, RZ, 0xc0, !PT ;  /* 0x000000180b027212 */ /* 0x000fe400078ec0ff */
[----:B------:R-:W-:Y:S02]  /*23000*/  IADD3 R12, -R12, RZ, RZ ;  /* 0x000000ff0c0c7210 */ /* 0x000fe40007ffe1ff */
[----:B------:R-:W-:Y:S01]  /*23010*/  MOV R6, R10 ;  /* 0x0000000a00067202 */ /* 0x000fe20000000f00 */
[----:B------:R-:W-:Y:S01]  /*23020*/  IMAD R2, R18, R3, R2 ;  /* 0x0000000312027224 */ /* 0x000fe200078e0202 */
[----:B---3--:R-:W-:Y:S02]  /*23030*/  ISETP.NE.AND P0, PT, R4, 0x1, PT ;  /* 0x000000010400780c */ /* 0x008fe40003f05270 */
[----:B------:R-:W-:-:S02]  /*23040*/  IADD3 R4, -R3, RZ, RZ ;  /* 0x000000ff03047210 */ /* 0x000fc40007ffe1ff */
[----:B------:R-:W-:-:S09]  /*23050*/  LOP3.LUT R3, R8, R5, RZ, 0xc0, !PT ;  /* 0x0000000508037212 */ /* 0x000fd200078ec0ff */
[----:B------:R-:W-:Y:S02]  /*23060*/  @P0 IMAD R19, R15, R12, R0 ;  /* 0x0000000c0f130224 */ /* 0x000fe400078e0200 */
[----:B0-----:R-:W-:Y:S02]  /*23070*/  IMAD R0, R4, R22, R13 ;  /* 0x0000001604007224 */ /* 0x001fe400078e020d */
[----:B------:R-:W-:Y:S02]  /*23080*/  IMAD R5, R2, R23, R19 ;  /* 0x0000001702057224 */ /* 0x000fe400078e0213 */
[----:B------:R-:W-:Y:S02]  /*23090*/  IMAD R0, R0, R14, R3 ;  /* 0x0000000e00007224 */ /* 0x000fe400078e0203 */
[----:B------:R-:W-:-:S03]  /*230a0*/  IMAD.MOV.U32 R4, RZ, RZ, 0x1 ;  /* 0x00000001ff047424 */ /* 0x000fc600078e00ff */
[----:B------:R-:W-:Y:S02]  /*230b0*/  SEL R7, R0, R5, !P0 ;  /* 0x0000000500077207 */ /* 0x000fe40004000000 */
[----:B------:R-:W-:-:S07]  /*230c0*/  SEL R5, R5, R0, !P0 ;  /* 0x0000000005057207 */ /* 0x000fce0004000000 */
.L_x_541:
[----:B------:R-:W-:-:S08]  /*230d0*/  NOP ;  /* 0x0000000000007918 */ /* 0x000fd00000000000 */
[----:B------:R-:W0:-:S00]  /*230e0*/  USETMAXREG.DEALLOC.CTAPOOL 0x28 ;  /* 0x00000028000079c8 */ /* 0x000e0000080e0500 */
[----:B------:R-:W-:-:S13]  /*230f0*/  ISETP.NE.AND P0, PT, RZ, UR8, PT ;  /* 0x00000008ff007c0c */ /* 0x000fda000bf05270 */
[----:B------:R-:W-:Y:S05]  /*23100*/  @P0 EXIT ;  /* 0x000000000000094d */ /* 0x000fea0003800000 */
[----:B0-----:R-:W-:Y:S01]  /*23110*/  LOP3.LUT P0, RZ, R4, 0xff, RZ, 0xc0, !PT ;  /* 0x000000ff04ff7812 */ /* 0x001fe2000780c0ff */
[----:B------:R-:W-:Y:S01]  /*23120*/  IMAD.MOV.U32 R8, RZ, RZ, 0x1 ;  /* 0x00000001ff087424 */ /* 0x000fe200078e00ff */
[----:B------:R-:W-:-:S11]  /*23130*/  MOV R0, RZ ;  /* 0x000000ff00007202 */ /* 0x000fd60000000f00 */
[----:B------:R-:W-:Y:S05]  /*23140*/  @!P0 BRA `(.L_x_544) ;  /* 0x0000000c00808947 */ /* 0x000fea0003800000 */
[----:B------:R-:W0:Y:S01]  /*23150*/  LDC R0, c[0x0][0x28c] ;  /* 0x0000a300ff007b82 */ /* 0x000e220000000800 */
[----:B------:R-:W1:Y:S01]  /*23160*/  S2R R2, SR_TID.X ;  /* 0x0000000000027919 */ /* 0x000e620000002100 */
[----:B------:R-:W-:Y:S01]  /*23170*/  ULDC UR5, c[0x0][0x658] ;  /* 0x0001960000057ab9 */ /* 0x000fe20000000800 */
[----:B------:R-:W-:Y:S01]  /*23180*/  UMOV UR7, 0xffffffff ;  /* 0xffffffff00077882 */ /* 0x000fe20000000000 */
[----:B------:R-:W-:Y:S01]  /*23190*/  ULDC UR6, c[0x0][0xc] ;  /* 0x0000030000067ab9 */ /* 0x000fe20000000800 */
[----:B------:R-:W-:Y:S01]  /*231a0*/  USHF.L.U32 UR9, UR7, UR5, URZ ;  /* 0x0000000507097299 */ /* 0x000fe2000800063f */
[----:B------:R-:W-:Y:S01]  /*231b0*/  BSSY B0, `(.L_x_544) ;  /* 0x00000d9000007945 */ /* 0x000fe20003800000 */
[----:B------:R-:W-:Y:S01]  /*231c0*/  UMOV UR8, 0x1 ;  /* 0x0000000100087882 */ /* 0x000fe20000000000 */
[----:B------:R-:W-:Y:S01]  /*231d0*/  ULDC UR7, c[0x0][0x10] ;  /* 0x0000040000077ab9 */ /* 0x000fe20000000800 */
[----:B------:R-:W-:Y:S01]  /*231e0*/  USHF.L.U32 UR5, UR8, UR5, URZ ;  /* 0x0000000508057299 */ /* 0x000fe2000800063f */
[----:B------:R-:W-:Y:S01]  /*231f0*/  MOV R10, 0x1 ;  /* 0x00000001000a7802 */ /* 0x000fe20000000f00 */
[----:B------:R-:W-:Y:S01]  /*23200*/  UIMAD.WIDE.U32 UR6, UR6, UR7, URZ ;  /* 0x00000007060672a5 */ /* 0x000fe2000f8e003f */
[----:B------:R-:W-:Y:S01]  /*23210*/  IMAD.MOV.U32 R8, RZ, RZ, 0x1 ;  /* 0x00000001ff087424 */ /* 0x000fe200078e00ff */
[----:B------:R-:W-:Y:S01]  /*23220*/  ULDC UR8, c[0x0][0x14] ;  /* 0x0000050000087ab9 */ /* 0x000fe20000000800 */
[----:B------:R-:W-:Y:S01]  /*23230*/  ULDC UR4, c[0x0][0x600] ;  /* 0x0001800000047ab9 */ /* 0x000fe20000000800 */
[----:B------:R-:W-:-:S02]  /*23240*/  UIMAD.WIDE.U32 UR30, UR6, UR8, URZ ;  /* 0x00000008061e72a5 */ /* 0x000fc4000f8e003f */
[----:B------:R-:W-:Y:S02]  /*23250*/  UIMAD UR7, UR7, UR8, URZ ;  /* 0x00000008070772a4 */ /* 0x000fe4000f8e023f */
[----:B------:R-:W-:Y:S02]  /*23260*/  ULOP3.LUT UR13, UR40, 0x2, URZ, 0xfc, !UPT ;  /* 0x00000002280d7892 */ /* 0x000fe4000f8efc3f */
[----:B------:R-:W-:Y:S02]  /*23270*/  UIADD3 UR4, UR4, -0x1, URZ ;  /* 0xffffffff04047890 */ /* 0x000fe4000fffe03f */
[----:B------:R-:W-:Y:S01]  /*23280*/  ULOP3.LUT UR6, URZ, UR9, URZ, 0x33, !UPT ;  /* 0x000000093f067292 */ /* 0x000fe2000f8e333f */
[----:B0-----:R-:W-:Y:S01]  /*23290*/  VIADD R0, R0, 0x7f ;  /* 0x0000007f00007836 */ /* 0x001fe20000000000 */
[----:B------:R-:W-:Y:S01]  /*232a0*/  UIADD3 UR7, UR31, UR7, URZ ;  /* 0x000000071f077290 */ /* 0x000fe2000fffe03f */
[----:B------:R-:W-:-:S03]  /*232b0*/  ULDC.64 UR38, c[0x0][0x198] ;  /* 0x0000660000267ab9 */ /* 0x000fc60000000a00 */
[----:B------:R-:W-:-:S04]  /*232c0*/  SHF.R.S32.HI R3, RZ, 0x1f, R0 ;  /* 0x0000001fff037819 */ /* 0x000fc80000011400 */
[----:B------:R-:W-:Y:S02]  /*232d0*/  LEA.HI R3, R3, R0, RZ, 0x7 ;  /* 0x0000000003037211 */ /* 0x000fe400078f38ff */
[C---:B-1----:R-:W-:Y:S02]  /*232e0*/  LOP3.LUT P2, RZ, R2.reuse, 0x7f, RZ, 0xc0, !PT ;  /* 0x0000007f02ff7812 */ /* 0x042fe4000784c0ff */
[----:B------:R-:W-:Y:S02]  /*232f0*/  SHF.R.S32.HI R11, RZ, 0x7, R3 ;  /* 0x00000007ff0b7819 */ /* 0x000fe40000011403 */
[----:B------:R-:W-:Y:S02]  /*23300*/  LOP3.LUT P0, RZ, R2, 0x1f, RZ, 0xc0, !PT ;  /* 0x0000001f02ff7812 */ /* 0x000fe4000780c0ff */
[----:B------:R-:W-:Y:S01]  /*23310*/  MOV R0, RZ ;  /* 0x000000ff00007202 */ /* 0x000fe20000000f00 */
[----:B------:R-:W-:Y:S01]  /*23320*/  VIADD R9, R11, 0x1 ;  /* 0x000000010b097836 */ /* 0x000fe20000000000 */
[----:B------:R-:W-:-:S13]  /*23330*/  PLOP3.LUT P0, PT, P0, P2, PT, 0x8a, 0x0 ;  /* 0x000000000000781c */ /* 0x000fda0000705172 */
.L_x_556:
[----:B------:R-:W-:-:S03]  /*23340*/  UMOV UR8, 0xffffffff ;  /* 0xffffffff00087882 */ /* 0x000fc60000000000 */
[----:B------:R-:W-:Y:S05]  /*23350*/  BRA.DIV UR8, `(.L_x_545) ;  /* 0x0000000e08a47947 */ /* 0x000fea000b800000 */
[----:B------:R-:W-:-:S13]  /*23360*/  ELECT P6, URZ, PT ;  /* 0x00000000003f782f */ /* 0x000fda00038c0000 */
.L_x_565:
[----:B------:R-:W0:Y:S01]  /*23370*/  LDC R2, c[0x0][0x28c] ;  /* 0x0000a300ff027b82 */ /* 0x000e220000000800 */
[----:B------:R-:W-:Y:S01]  /*23380*/  BSSY B1, `(.L_x_546) ;  /* 0x0000044000017945 */ /* 0x000fe20003800000 */
[----:B0-----:R-:W-:-:S13]  /*23390*/  ISETP.LT.OR P6, PT, R2, 0x1, !P6 ;  /* 0x000000010200780c */ /* 0x001fda00077c1670 */
[----:B------:R-:W-:Y:S05]  /*233a0*/  @P6 BRA `(.L_x_547) ;  /* 0x0000000400046947 */ /* 0x000fea0003800000 */
[----:B------:R-:W-:Y:S01]  /*233b0*/  IMAD R13, R5, 0xc0, RZ ;  /* 0x000000c0050d7824 */ /* 0x000fe200078e02ff */
[----:B------:R-:W-:Y:S01]  /*233c0*/  SHF.L.U32 R14, R7, 0x8, RZ ;  /* 0x00000008070e7819 */ /* 0x000fe200000006ff */
[----:B------:R-:W-:Y:S01]  /*233d0*/  IMAD.MOV.U32 R16, RZ, RZ, RZ ;  /* 0x000000ffff107224 */ /* 0x000fe200078e00ff */
[----:B------:R-:W-:Y:S01]  /*233e0*/  MOV R2, R9 ;  /* 0x0000000900027202 */ /* 0x000fe20000000f00 */
[----:B------:R-:W-:Y:S01]  /*233f0*/  IMAD.MOV.U32 R3, RZ, RZ, R8 ;  /* 0x000000ffff037224 */ /* 0x000fe200078e0008 */
[----:B------:R-:W-:-:S07]  /*23400*/  MOV R4, R0 ;  /* 0x0000000000047202 */ /* 0x000fce0000000f00 */
.L_x_551:
[----:B------:R-:W0:Y:S01]  /*23410*/  S2R R12, SR_CgaCtaId ;  /* 0x00000000000c7919 */ /* 0x000e220000008800 */
[----:B------:R-:W-:Y:S01]  /*23420*/  MOV R5, 0x400 ;  /* 0x0000040000057802 */ /* 0x000fe20000000f00 */
[----:B------:R-:W1:Y:S03]  /*23430*/  @!P2 LDC R7, c[0x0][0x500] ;  /* 0x00014000ff07ab82 */ /* 0x000e660000000800 */
[----:B0-----:R-:W-:Y:S02]  /*23440*/  LEA R15, R12, R5, 0x18 ;  /* 0x000000050c0f7211 */ /* 0x001fe400078ec0ff */
[----:B------:R-:W-:-:S03]  /*23450*/  SHF.L.U32 R5, R3, 0x1f, RZ ;  /* 0x0000001f03057819 */ /* 0x000fc600000006ff */
[----:B------:R-:W-:-:S04]  /*23460*/  IMAD R12, R4, 0x8, R15 ;  /* 0x00000008040c7824 */ /* 0x000fc800078e020f */
[----:B------:R-:W0:Y:S02]  /*23470*/  SYNCS.PHASECHK.TRANS64.TRYWAIT P1, [R12+URZ+0x10], R5 ;  /* 0x000010050c0075a7 */ /* 0x000e24000802017f */
[----:B01----:R-:W-:Y:S05]  /*23480*/  @!P1 BRA `(.L_x_548) ;  /* 0x0000000c00789947 */ /* 0x003fea0003800000 */
.L_x_566:
[----:B------:R-:W-:Y:S01]  /*23490*/  UPRMT UR8, UR13, 0x9910, URZ ;  /* 0x000099100d087896 */ /* 0x000fe2000800003f */
[----:B------:R1:W-:Y:S03]  /*234a0*/  @!P2 SYNCS.ARRIVE.TRANS64 RZ, [R12+URZ], R7 ;  /* 0x000000070cffa9a7 */ /* 0x0003e6000800003f */
[----:B------:R-:W-:-:S06]  /*234b0*/  UISETP.NE.AND UP0, UPT, UR8, 0x2, UPT ;  /* 0x000000020800788c */ /* 0x000fcc000bf05270 */
[----:B------:R-:W-:-:S13]  /*234c0*/  PLOP3.LUT P1, PT, PT, PT, UP0, 0x80, 0x0 ;  /* 0x000000000000781c */ /* 0x000fda0003f2f008 */
[----:B-1----:R-:W-:Y:S05]  /*234d0*/  @P1 BRA `(.L_x_549) ;  /* 0x0000000000041947 */ /* 0x002fea0003800000 */
[----:B------:R-:W-:Y:S01]  /*234e0*/  BPT.TRAP 0x1 ;  /* 0x000000040000795c */ /* 0x000fe20000300000 */
.L_x_549:
[----:B------:R-:W-:Y:S05]  /*234f0*/  @P0 BRA `(.L_x_550) ;  /* 0x0000000000040947 */ /* 0x000fea0003800000 */
[----:B------:R-:W-:Y:S01]  /*23500*/  BPT.TRAP 0x1 ;  /* 0x000000040000795c */ /* 0x000fe20000300000 */
.L_x_550:
[C---:B0-----:R-:W-:Y:S01]  /*23510*/  IMAD R5, R4.reuse, 0xc000, R15 ;  /* 0x0000c00004057824 */ /* 0x041fe200078e020f */
[----:B------:R-:W-:Y:S01]  /*23520*/  LEA R15, R4, R15, 0x10 ;  /* 0x0000000f040f7211 */ /* 0x000fe200078e80ff */
[----:B------:R-:W-:Y:S01]  /*23530*/  UIADD3 UR14, UP0, UR38, 0xf0, URZ ;  /* 0x000000f0260e7890 */ /* 0x000fe2000ff1e03f */
[----:B------:R-:W-:Y:S01]  /*23540*/  R2UR UR34, R16 ;  /* 0x00000000102272ca */ /* 0x000fe200000e0000 */
[----:B------:R-:W-:Y:S01]  /*23550*/  UIADD3 UR42, UP1, UR38, 0x1f0, URZ ;  /* 0x000001f0262a7890 */ /* 0x000fe2000ff3e03f */
[----:B------:R-:W-:Y:S01]  /*23560*/  R2UR UR24, R5 ;  /* 0x00000000051872ca */ /* 0x000fe200000e0000 */
[----:B------:R-:W-:Y:S01]  /*23570*/  UIADD3.X UR15, URZ, UR39, URZ, UP0, !UPT ;  /* 0x000000273f0f7290 */ /* 0x000fe200087fe43f */
[----:B------:R-:W-:Y:S01]  /*23580*/  R2UR UR8, R15 ;  /* 0x000000000f0872ca */ /* 0x000fe200000e0000 */
[----:B------:R-:W-:Y:S01]  /*23590*/  UIADD3.X UR43, URZ, UR39, URZ, UP1, !UPT ;  /* 0x000000273f2b7290 */ /* 0x000fe20008ffe43f */
[----:B------:R-:W-:Y:S01]  /*235a0*/  R2UR UR33, R12 ;  /* 0x000000000c2172ca */ /* 0x000fe200000e0000 */
[----:B------:R-:W-:Y:S01]  /*235b0*/  VIADD R4, R4, 0x1 ;  /* 0x0000000104047836 */ /* 0x000fe20000000000 */
[----:B------:R-:W-:Y:S01]  /*235c0*/  R2UR UR36, R6 ;  /* 0x00000000062472ca */ /* 0x000fe200000e0000 */
[----:B------:R-:W-:Y:S01]  /*235d0*/  UMOV UR22, 0x0 ;  /* 0x0000000000167882 */ /* 0x000fe20000000000 */
[----:B------:R-:W-:Y:S01]  /*235e0*/  R2UR UR35, R13 ;  /* 0x000000000d2372ca */ /* 0x000fe200000e0000 */
[----:B------:R-:W-:Y:S01]  /*235f0*/  UMOV UR23, 0x10000000 ;  /* 0x1000000000177882 */ /* 0x000fe20000000000 */
[----:B------:R-:W-:Y:S01]  /*23600*/  IADD3 R2, R2, -0x1, RZ ;  /* 0xffffffff02027810 */ /* 0x000fe20007ffe0ff */
[----:B------:R-:W-:Y:S01]  /*23610*/  UIADD3 UR26, UR34, 0x40, URZ ;  /* 0x00000040221a7890 */ /* 0x000fe2000fffe03f */
[----:B------:R-:W-:Y:S01]  /*23620*/  R2UR UR19, R14 ;  /* 0x000000000e1372ca */ /* 0x000fe200000e0000 */
[----:B------:R-:W-:Y:S01]  /*23630*/  UIADD3 UR32, UR24, 0x100, URZ ;  /* 0x0000010018207890 */ /* 0x000fe2000fffe03f */
[----:B------:R-:W-:Y:S01]  /*23640*/  ISETP.GT.AND P3, PT, R2, 0x1, PT ;  /* 0x000000010200780c */ /* 0x000fe20003f64270 */
[----:B------:R-:W-:Y:S01]  /*23650*/  UIADD3 UR24, UR24, 0x6100, URZ ;  /* 0x0000610018187890 */ /* 0x000fe2000fffe03f */
[----:B------:R-:W-:Y:S01]  /*23660*/  ISETP.NE.AND P1, PT, R4, 0x2, PT ;  /* 0x000000020400780c */ /* 0x000fe20003f25270 */
[----:B------:R-:W-:Y:S01]  /*23670*/  UIADD3 UR16, UR8, 0x18100, URZ ;  /* 0x0001810008107890 */ /* 0x000fe2000fffe03f */
[----:B------:R-:W-:Y:S01]  /*23680*/  VIADD R16, R16, 0x80 ;  /* 0x0000008010107836 */ /* 0x000fe20000000000 */
[----:B------:R-:W-:Y:S01]  /*23690*/  UIADD3 UR8, UR8, 0x20100, URZ ;  /* 0x0002010008087890 */ /* 0x000fe2000fffe03f */
[----:B------:R-:W-:Y:S01]  /*236a0*/  SEL R12, RZ, 0x1, P1 ;  /* 0x00000001ff0c7807 */ /* 0x000fe20000800000 */
[----:B------:R-:W-:Y:S01]  /*236b0*/  UMOV UR25, UR33 ;  /* 0x0000002100197c82 */ /* 0x000fe20008000000 */
[----:B------:R-:W-:Y:S01]  /*236c0*/  UMOV UR28, UR36 ;  /* 0x00000024001c7c82 */ /* 0x000fe20008000000 */
[----:B------:R-:W-:Y:S01]  /*236d0*/  UMOV UR27, UR35 ;  /* 0x00000023001b7c82 */ /* 0x000fe20008000000 */
[----:B------:R-:W-:Y:S01]  /*236e0*/  UMOV UR17, UR33 ;  /* 0x0000002100117c82 */ /* 0x000fe20008000000 */
[----:B------:R-:W-:Y:S01]  /*236f0*/  UMOV UR18, UR34 ;  /* 0x0000002200127c82 */ /* 0x000fe20008000000 */
[----:B------:R-:W-:Y:S01]  /*23700*/  UMOV UR20, UR36 ;  /* 0x0000002400147c82 */ /* 0x000fe20008000000 */
[----:B------:R0:W-:Y:S01]  /*23710*/  UTMALDG.3D [UR32], [UR14], desc[UR22] ;  /* 0x000016200e0075b4 */ /* 0x0001e20008011000 */
[----:B------:R-:W-:Y:S01]  /*23720*/  UMOV UR9, UR33 ;  /* 0x0000002100097c82 */ /* 0x000fe20008000000 */
[----:B------:R-:W-:Y:S01]  /*23730*/  UMOV UR11, UR19 ;  /* 0x00000013000b7c82 */ /* 0x000fe20008000000 */
[----:B------:R-:W-:Y:S01]  /*23740*/  UMOV UR12, UR36 ;  /* 0x00000024000c7c82 */ /* 0x000fe20008000000 */
[----:B------:R-:W-:Y:S01]  /*23750*/  UMOV UR10, UR26 ;  /* 0x0000001a000a7c82 */ /* 0x000fe20008000000 */
[----:B------:R-:W-:-:S02]  /*23760*/  LOP3.LUT R3, R3, R12, RZ, 0x3c, !PT ;  /* 0x0000000c03037212 */ /* 0x000fc400078e3cff */
[----:B------:R-:W-:Y:S01]  /*23770*/  SEL R4, R4, RZ, P1 ;  /* 0x000000ff04047207 */ /* 0x000fe20000800000 */
[----:B------:R0:W-:Y:S01]  /*23780*/  UTMALDG.3D [UR24], [UR14], desc[UR22] ;  /* 0x000016180e0075b4 */ /* 0x0001e20008011000 */
[----:B------:R0:W-:Y:S01]  /*23790*/  UTMALDG.3D [UR16], [UR42], desc[UR22] ;  /* 0x000016102a0075b4 */ /* 0x0001e20008011000 */
[----:B------:R0:W-:Y:S02]  /*237a0*/  UTMALDG.3D [UR8], [UR42], desc[UR22] ;  /* 0x000016082a0075b4 */ /* 0x0001e40008011000 */
[----:B0-----:R-:W-:Y:S05]  /*237b0*/  @P3 BRA `(.L_x_551) ;  /* 0xfffffffc00143947 */ /* 0x001fea000383ffff */
.L_x_547:
[----:B------:R-:W-:Y:S05]  /*237c0*/  BSYNC B1 ;  /* 0x0000000000017941 */ /* 0x000fea0003800000 */
.L_x_546:
[----:B------:R-:W2:Y:S01]  /*237d0*/  LDL.LU R18, [R1+0x200] ;  /* 0x0002000001127983 */ /* 0x000ea20000300800 */
[----:B------:R-:W-:Y:S01]  /*237e0*/  LOP3.LUT P3, RZ, R10, 0xff, RZ, 0xc0, !PT ;  /* 0x000000ff0aff7812 */ /* 0x000fe2000786c0ff */
[----:B------:R-:W-:Y:S01]  /*237f0*/  ULDC.64 UR8, c[0x0][0x650] ;  /* 0x0001940000087ab9 */ /* 0x000fe20000000a00 */
[----:B------:R-:W-:Y:S01]  /*23800*/  IADD3 R0, R11, R0, RZ ;  /* 0x000000000b007210 */ /* 0x000fe20007ffe0ff */
[----:B------:R-:W-:Y:S01]  /*23810*/  BSSY B1, `(.L_x_552) ;  /* 0x0000070000017945 */ /* 0x000fe20003800000 */
[----:B------:R-:W-:Y:S01]  /*23820*/  IMAD.MOV.U32 R5, RZ, RZ, -0x1 ;  /* 0xffffffffff057424 */ /* 0x000fe200078e00ff */
[----:B------:R-:W-:Y:S01]  /*23830*/  MOV R7, 0xffffffff ;  /* 0xffffffff00077802 */ /* 0x000fe20000000f00 */
[----:B------:R-:W-:Y:S01]  /*23840*/  IMAD.MOV.U32 R6, RZ, RZ, -0x1 ;  /* 0xffffffffff067424 */ /* 0x000fe200078e00ff */
[----:B------:R-:W-:Y:S02]  /*23850*/  ISETP.GT.U32.AND P1, PT, R0, 0x1, PT ;  /* 0x000000010000780c */ /* 0x000fe40003f24070 */
[----:B------:R-:W-:-:S02]  /*23860*/  SHF.R.U32.HI R2, RZ, 0x1, R0 ;  /* 0x00000001ff027819 */ /* 0x000fc40000011600 */
[----:B------:R-:W-:Y:S02]  /*23870*/  ISETP.LT.U32.AND P1, PT, R11, 0x2, P1 ;  /* 0x000000020b00780c */ /* 0x000fe40000f21070 */
[----:B------:R-:W0:Y:S01]  /*23880*/  @P3 S2R R4, SR_CgaCtaId ;  /* 0x0000000000043919 */ /* 0x000e220000008800 */
[----:B------:R-:W-:Y:S02]  /*23890*/  @P3 MOV R3, 0x400 ;  /* 0x0000040000033802 */ /* 0x000fe40000000f00 */
[----:B------:R-:W-:Y:S02]  /*238a0*/  LOP3.LUT R2, R2, 0x1, RZ, 0xc0, !PT ;  /* 0x0000000102027812 */ /* 0x000fe400078ec0ff */
[----:B------:R-:W-:Y:S02]  /*238b0*/  LOP3.LUT R0, R0, 0x1, RZ, 0xc0, !PT ;  /* 0x0000000100007812 */ /* 0x000fe400078ec0ff */
[----:B------:R-:W-:Y:S02]  /*238c0*/  PRMT R10, RZ, 0x7610, R10 ;  /* 0x00007610ff0a7816 */ /* 0x000fe4000000000a */
[----:B0-----:R-:W-:-:S04]  /*238d0*/  @P3 LEA R3, R4, R3, 0x18 ;  /* 0x0000000304033211 */ /* 0x001fc800078ec0ff */
[----:B------:R0:W-:Y:S01]  /*238e0*/  @P3 SYNCS.ARRIVE.TRANS64.A1T0 RZ, [R3+URZ+0x38], RZ ;  /* 0x000038ff03ff39a7 */ /* 0x0001e2000810003f */
[----:B------:R-:W-:-:S04]  /*238f0*/  ISETP.NE.U32.AND P3, PT, R2, 0x1, PT ;  /* 0x000000010200780c */ /* 0x000fc80003f65070 */
[----:B------:R-:W-:Y:S02]  /*23900*/  ISETP.GT.U32.AND P3, PT, R11, 0x1, !P3 ;  /* 0x000000010b00780c */ /* 0x000fe40005f64070 */
[----:B0-----:R-:W-:Y:S02]  /*23910*/  SEL R3, RZ, 0x1, !P1 ;  /* 0x00000001ff037807 */ /* 0x001fe40004800000 */
[----:B------:R-:W-:-:S04]  /*23920*/  SEL R2, RZ, 0x1, !P3 ;  /* 0x00000001ff027807 */ /* 0x000fc80005800000 */
[----:B------:R-:W-:Y:S02]  /*23930*/  LOP3.LUT R8, R2, R8, R3, 0x96, !PT ;  /* 0x0000000802087212 */ /* 0x000fe400078e9603 */
[----:B------:R-:W-:Y:S02]  /*23940*/  PRMT R2, RZ, 0x7610, R2 ;  /* 0x00007610ff027816 */ /* 0x000fe40000000002 */
[----:B--2---:R-:W-:-:S04]  /*23950*/  IADD3 R18, P4, R18, UR30, RZ ;  /* 0x0000001e12127c10 */ /* 0x004fc8000ff9e0ff */
[----:B------:R-:W-:Y:S01]  /*23960*/  IADD3.X R17, R17, UR7, RZ, P4, !PT ;  /* 0x0000000711117c10 */ /* 0x000fe2000a7fe4ff */
[----:B------:R0:W-:Y:S01]  /*23970*/  STL [R1+0x200], R18 ;  /* 0x0002001201007387 */ /* 0x0001e20000100800 */
[----:B------:R-:W-:-:S04]  /*23980*/  ISETP.GE.U32.AND P4, PT, R18, UR8, PT ;  /* 0x0000000812007c0c */ /* 0x000fc8000bf86070 */
[----:B------:R-:W-:-:S13]  /*23990*/  ISETP.GE.U32.AND.EX P1, PT, R17, UR9, PT, P4 ;  /* 0x0000000911007c0c */ /* 0x000fda000bf26140 */
[----:B0-----:R-:W-:Y:S05]  /*239a0*/  @P1 BRA `(.L_x_553) ;  /* 0x0000000400581947 */ /* 0x001fea0003800000 */
[----:B------:R-:W-:Y:S01]  /*239b0*/  ULDC.64 UR8, c[0x0][0x628] ;  /* 0x00018a0000087ab9 */ /* 0x000fe20000000a00 */
[----:B------:R-:W0:Y:S01]  /*239c0*/  S2R R13, SR_CTAID.X ;  /* 0x00000000000d7919 */ /* 0x000e220000002500 */
[----:B------:R-:W-:Y:S01]  /*239d0*/  ISETP.NE.U32.AND P1, PT, RZ, UR8, PT ;  /* 0x00000008ff007c0c */ /* 0x000fe2000bf25070 */
[----:B------:R-:W-:Y:S01]  /*239e0*/  ULDC UR11, c[0x0][0x630] ;  /* 0x00018c00000b7ab9 */ /* 0x000fe20000000800 */
[----:B------:R-:W-:Y:S01]  /*239f0*/  MOV R2, R18 ;  /* 0x0000001200027202 */ /* 0x000fe20000000f00 */
[----:B------:R-:W1:Y:S01]  /*23a00*/  S2R R12, SR_CTAID.Y ;  /* 0x00000000000c7919 */ /* 0x000e620000002600 */
[----:B------:R-:W-:Y:S01]  /*23a10*/  ISETP.NE.AND.EX P1, PT, RZ, UR9, PT, P1 ;  /* 0x00000009ff007c0c */ /* 0x000fe2000bf25310 */
[----:B------:R-:W-:-:S12]  /*23a20*/  IMAD.MOV.U32 R3, RZ, RZ, R17 ;  /* 0x000000ffff037224 */ /* 0x000fd800078e0011 */
[----:B------:R-:W-:Y:S05]  /*23a30*/  @!P1 BRA `(.L_x_554) ;  /* 0x0000000000289947 */ /* 0x000fea0003800000 */
[----:B------:R-:W-:Y:S02]  /*23a40*/  ULDC UR10, c[0x0][0x634] ;  /* 0x00018d00000a7ab9 */ /* 0x000fe40000000800 */
[----:B------:R-:W-:-:S04]  /*23a50*/  IADD3 R7, P1, R18, UR10, RZ ;  /* 0x0000000a12077c10 */ /* 0x000fc8000ff3e0ff */
[----:B------:R-:W-:-:S05]  /*23a60*/  IADD3.X R15, RZ, R17, RZ, P1, !PT ;  /* 0x00000011ff0f7210 */ /* 0x000fca0000ffe4ff */
[----:B------:R-:W-:-:S04]  /*23a70*/  IMAD.WIDE.U32 R4, R15, UR8, RZ ;  /* 0x000000080f047c25 */ /* 0x000fc8000f8e00ff */
[----:B------:R-:W-:-:S04]  /*23a80*/  IMAD.WIDE.U32 R4, P1, R7, UR9, R4 ;  /* 0x0000000907047c25 */ /* 0x000fc8000f820004 */
[----:B------:R-:W-:Y:S01]  /*23a90*/  IMAD.WIDE.U32 R6, R7, UR8, RZ ;  /* 0x0000000807067c25 */ /* 0x000fe2000f8e00ff */
[----:B------:R-:W-:-:S03]  /*23aa0*/  MOV R2, R5 ;  /* 0x0000000500027202 */ /* 0x000fc60000000f00 */
[----:B------:R-:W-:Y:S01]  /*23ab0*/  IMAD.X R3, RZ, RZ, RZ, P1 ;  /* 0x000000ffff037224 */ /* 0x000fe200008e06ff */
[----:B------:R-:W-:-:S05]  /*23ac0*/  IADD3 RZ, P1, R7, R4, RZ ;  /* 0x0000000407ff7210 */ /* 0x000fca0007f3e0ff */
[----:B------:R-:W-:-:S08]  /*23ad0*/  IMAD.WIDE.U32.X R2, R15, UR9, R2, P1 ;  /* 0x000000090f027c25 */ /* 0x000fd000088e0402 */
.L_x_554:
[--C-:B------:R-:W-:Y:S01]  /*23ae0*/  SHF.R.U64 R6, R2, UR11, R3.reuse ;  /* 0x0000000b02067c19 */ /* 0x100fe20008001203 */
[----:B------:R-:W-:Y:S01]  /*23af0*/  ULDC.64 UR8, c[0x0][0x620] ;  /* 0x0001880000087ab9 */ /* 0x000fe20000000a00 */
[----:B------:R-:W-:Y:S01]  /*23b00*/  SHF.R.U32.HI R2, RZ, UR11, R3 ;  /* 0x0000000bff027c19 */ /* 0x000fe20008011603 */
[----:B------:R-:W-:Y:S01]  /*23b10*/  IMAD.MOV.U32 R3, RZ, RZ, R17 ;  /* 0x000000ffff037224 */ /* 0x000fe200078e0011 */
[----:B------:R-:W-:Y:S01]  /*23b20*/  IADD3 R5, P1, RZ, -R6, RZ ;  /* 0x80000006ff057210 */ /* 0x000fe20007f3e0ff */
[----:B------:R-:W-:Y:S01]  /*23b30*/  ULDC.64 UR14, c[0x0][0x640] ;  /* 0x00019000000e7ab9 */ /* 0x000fe20000000a00 */
[----:B0-----:R-:W-:Y:S01]  /*23b40*/  I2FP.F32.U32 R7, R13 ;  /* 0x0000000d00077245 */ /* 0x001fe20000201000 */
[----:B------:R-:W0:Y:S01]  /*23b50*/  LDC R15, c[0x0][0x148] ;  /* 0x00005200ff0f7b82 */ /* 0x000e220000000800 */
[----:B------:R-:W-:Y:S01]  /*23b60*/  ULDC UR10, c[0x0][0x608] ;  /* 0x00018200000a7ab9 */ /* 0x000fe20000000800 */
[----:B------:R-:W-:Y:S01]  /*23b70*/  IMAD.X R2, RZ, RZ, ~R2, P1 ;  /* 0x000000ffff027224 */ /* 0x000fe200008e0e02 */
[----:B------:R-:W-:-:S03]  /*23b80*/  ISETP.NE.U32.AND P1, PT, RZ, UR14, PT ;  /* 0x0000000eff007c0c */ /* 0x000fc6000bf25070 */
[----:B------:R-:W-:Y:S01]  /*23b90*/  IMAD R4, R2, UR8, RZ ;  /* 0x0000000802047c24 */ /* 0x000fe2000f8e02ff */
[----:B------:R-:W-:Y:S02]  /*23ba0*/  MOV R2, R18 ;  /* 0x0000001200027202 */ /* 0x000fe40000000f00 */
[----:B------:R-:W2:Y:S01]  /*23bb0*/  LDC R18, c[0x0][0x144] ;  /* 0x00005100ff127b82 */ /* 0x000ea20000000800 */
[----:B------:R-:W-:Y:S02]  /*23bc0*/  ISETP.NE.AND.EX P1, PT, RZ, UR15, PT, P1 ;  /* 0x0000000fff007c0c */ /* 0x000fe4000bf25310 */
[----:B------:R-:W-:Y:S01]  /*23bd0*/  IMAD.WIDE.U32 R2, R5, UR8, R2 ;  /* 0x0000000805027c25 */ /* 0x000fe2000f8e0002 */
[----:B------:R-:W-:-:S03]  /*23be0*/  ULDC UR8, c[0x0][0x150] ;  /* 0x0000540000087ab9 */ /* 0x000fc60000000800 */
[----:B------:R-:W-:Y:S02]  /*23bf0*/  IMAD R5, R5, UR9, R4 ;  /* 0x0000000905057c24 */ /* 0x000fe4000f8e0204 */
[----:B------:R-:W-:Y:S01]  /*23c00*/  FMUL R4, R7, UR8 ;  /* 0x0000000807047c20 */ /* 0x000fe20008400000 */
[----:B------:R-:W-:Y:S01]  /*23c10*/  ULDC UR8, c[0x0][0x618] ;  /* 0x0001860000087ab9 */ /* 0x000fe20000000800 */
[----:B------:R-:W-:Y:S01]  /*23c20*/  ULDC UR9, c[0x0][0x154] ;  /* 0x0000550000097ab9 */ /* 0x000fe20000000800 */
[----:B------:R-:W-:-:S03]  /*23c30*/  IADD3 R3, R3, R5, RZ ;  /* 0x0000000503037210 */ /* 0x000fc60007ffe0ff */
[----:B------:R-:W3:Y:S01]  /*23c40*/  F2I.U32.TRUNC.NTZ R4, R4 ;  /* 0x0000000400047305 */ /* 0x000ee2000020f000 */
[----:B------:R-:W-:Y:S02]  /*23c50*/  SHF.R.U64 R7, R2, UR8, R3 ;  /* 0x0000000802077c19 */ /* 0x000fe40008001203 */
[----:B-1----:R-:W-:-:S05]  /*23c60*/  I2FP.F32.U32 R2, R12 ;  /* 0x0000000c00027245 */ /* 0x002fca0000201000 */
[----:B------:R-:W-:Y:S01]  /*23c70*/  FMUL R5, R2, UR9 ;  /* 0x0000000902057c20 */ /* 0x000fe20008400000 */
[----:B------:R-:W-:Y:S01]  /*23c80*/  SHF.R.U32.HI R2, RZ, UR8, R3 ;  /* 0x00000008ff027c19 */ /* 0x000fe20008011603 */
[----:B------:R-:W-:Y:S02]  /*23c90*/  ULDC UR8, c[0x0][0x658] ;  /* 0x0001960000087ab9 */ /* 0x000fe40000000800 */
[----:B------:R1:W4:Y:S01]  /*23ca0*/  F2I.U32.TRUNC.NTZ R20, R5 ;  /* 0x0000000500147305 */ /* 0x000322000020f000 */
[----:B------:R-:W-:Y:S01]  /*23cb0*/  SHF.R.U32.HI R3, RZ, UR10, R2 ;  /* 0x0000000aff037c19 */ /* 0x000fe20008011602 */
[----:B---3--:R-:W-:Y:S01]  /*23cc0*/  IMAD.MOV R4, RZ, RZ, -R4 ;  /* 0x000000ffff047224 */ /* 0x008fe200078e0a04 */
[----:B------:R-:W-:Y:S02]  /*23cd0*/  SHF.R.U64 R16, R7, UR10, R2 ;  /* 0x0000000a07107c19 */ /* 0x000fe40008001202 */
[----:B------:R-:W-:Y:S01]  /*23ce0*/  SHF.R.U32.HI R19, RZ, UR8, R3 ;  /* 0x00000008ff137c19 */ /* 0x000fe20008011603 */
[----:B--2---:R-:W-:Y:S01]  /*23cf0*/  IMAD R13, R18, R4, R13 ;  /* 0x00000004120d7224 */ /* 0x004fe200078e020d */
[----:B------:R-:W-:-:S03]  /*23d00*/  SHF.R.U64 R14, R16, UR8, R3 ;  /* 0x00000008100e7c19 */ /* 0x000fc60008001203 */
[----:B------:R-:W-:Y:S01]  /*23d10*/  IMAD.MOV.U32 R3, RZ, RZ, R19 ;  /* 0x000000ffff037224 */ /* 0x000fe200078e0013 */
[----:B------:R-:W-:Y:S01]  /*23d20*/  MOV R2, R14 ;  /* 0x0000000e00027202 */ /* 0x000fe20000000f00 */
[----:B01--4-:R-:W-:Y:S06]  /*23d30*/  @!P1 BRA `(.L_x_555) ;  /* 0x0000000000289947 */ /* 0x013fec0003800000 */
[----:B------:R-:W-:Y:S02]  /*23d40*/  ULDC UR8, c[0x0][0x64c] ;  /* 0x0001930000087ab9 */ /* 0x000fe40000000800 */
[----:B------:R-:W-:-:S04]  /*23d50*/  IADD3 R3, P1, R14, UR8, RZ ;  /* 0x000000080e037c10 */ /* 0x000fc8000ff3e0ff */
[----:B------:R-:W-:-:S05]  /*23d60*/  IADD3.X R19, RZ, R19, RZ, P1, !PT ;  /* 0x00000013ff137210 */ /* 0x000fca0000ffe4ff */
[----:B------:R-:W-:-:S04]  /*23d70*/  IMAD.WIDE.U32 R4, R19, UR14, RZ ;  /* 0x0000000e13047c25 */ /* 0x000fc8000f8e00ff */
[----:B------:R-:W-:-:S04]  /*23d80*/  IMAD.WIDE.U32 R4, P1, R3, UR15, R4 ;  /* 0x0000000f03047c25 */ /* 0x000fc8000f820004 */
[----:B------:R-:W-:Y:S01]  /*23d90*/  IMAD.WIDE.U32 R2, R3, UR14, RZ ;  /* 0x0000000e03027c25 */ /* 0x000fe2000f8e00ff */
[----:B------:R-:W-:-:S04]  /*23da0*/  MOV R2, R5 ;  /* 0x0000000500027202 */ /* 0x000fc80000000f00 */
[----:B------:R-:W-:Y:S01]  /*23db0*/  IADD3 RZ, P3, R3, R4, RZ ;  /* 0x0000000403ff7210 */ /* 0x000fe20007f7e0ff */
[----:B------:R-:W-:-:S04]  /*23dc0*/  IMAD.X R3, RZ, RZ, RZ, P1 ;  /* 0x000000ffff037224 */ /* 0x000fc800008e06ff */
[----:B------:R-:W-:-:S08]  /*23dd0*/  IMAD.WIDE.U32.X R2, R19, UR15, R2, P3 ;  /* 0x0000000f13027c25 */ /* 0x000fd000098e0402 */
.L_x_555:
[----:B------:R-:W0:Y:S01]  /*23de0*/  LDC R4, c[0x0][0x65c] ;  /* 0x00019700ff047b82 */ /* 0x000e220000000800 */
[----:B------:R-:W-:Y:S01]  /*23df0*/  ULDC UR8, c[0x0][0x648] ;  /* 0x0001920000087ab9 */ /* 0x000fe20000000800 */
[----:B------:R-:W-:Y:S01]  /*23e00*/  LOP3.LUT R16, R16, UR6, RZ, 0xc0, !PT ;  /* 0x0000000610107c12 */ /* 0x000fe2000f8ec0ff */
[----:B------:R-:W-:Y:S01]  /*23e10*/  IMAD.MOV R20, RZ, RZ, -R20 ;  /* 0x000000ffff147224 */ /* 0x000fe200078e0a14 */
[----:B------:R-:W-:Y:S01]  /*23e20*/  SHF.R.U64 R3, R2, UR8, R3 ;  /* 0x0000000802037c19 */ /* 0x000fe20008001203 */
[----:B------:R-:W-:Y:S01]  /*23e30*/  ULDC UR8, c[0x0][0x638] ;  /* 0x00018e0000087ab9 */ /* 0x000fe20000000800 */
[----:B------:R-:W-:Y:S01]  /*23e40*/  LOP3.LUT R7, R7, UR4, RZ, 0xc0, !PT ;  /* 0x0000000407077c12 */ /* 0x000fe2000f8ec0ff */
[----:B------:R-:W-:Y:S01]  /*23e50*/  ULDC UR9, c[0x0][0x610] ;  /* 0x0001840000097ab9 */ /* 0x000fe20000000800 */
[C---:B------:R-:W-:Y:S01]  /*23e60*/  IADD3 R5, -R3.reuse, RZ, RZ ;  /* 0x000000ff03057210 */ /* 0x040fe20007ffe1ff */
[----:B------:R-:W-:Y:S02]  /*23e70*/  IMAD R16, R3, UR5, R16 ;  /* 0x0000000503107c24 */ /* 0x000fe4000f8e0210 */
[----:B------:R-:W-:-:S02]  /*23e80*/  IMAD.MOV.U32 R2, RZ, RZ, 0x1 ;  /* 0x00000001ff027424 */ /* 0x000fc400078e00ff */
[----:B------:R-:W-:Y:S01]  /*23e90*/  IMAD R14, R5, UR8, R14 ;  /* 0x00000008050e7c24 */ /* 0x000fe2000f8e020e */
[----:B------:R-:W-:-:S03]  /*23ea0*/  ULDC UR8, c[0x0][0x600] ;  /* 0x0001800000087ab9 */ /* 0x000fc60000000800 */
[----:B------:R-:W-:Y:S01]  /*23eb0*/  IMAD R14, R14, UR8, R7 ;  /* 0x000000080e0e7c24 */ /* 0x000fe2000f8e0207 */
[----:B0-----:R-:W-:-:S13]  /*23ec0*/  ISETP.NE.AND P1, PT, R4, 0x1, PT ;  /* 0x000000010400780c */ /* 0x001fda0003f25270 */
[----:B------:R-:W-:-:S04]  /*23ed0*/  @P1 IMAD R13, R15, R20, R12 ;  /* 0x000000140f0d1224 */ /* 0x000fc800078e020c */
[----:B------:R-:W-:-:S05]  /*23ee0*/  IMAD R13, R16, UR9, R13 ;  /* 0x00000009100d7c24 */ /* 0x000fca000f8e020d */
[----:B------:R-:W-:Y:S02]  /*23ef0*/  SEL R7, R14, R13, !P1 ;  /* 0x0000000d0e077207 */ /* 0x000fe40004800000 */
[----:B------:R-:W-:-:S07]  /*23f00*/  SEL R5, R13, R14, !P1 ;  /* 0x0000000e0d057207 */ /* 0x000fce0004800000 */
.L_x_553:
[----:B------:R-:W-:Y:S05]  /*23f10*/  BSYNC B1 ;  /* 0x0000000000017941 */ /* 0x000fea0003800000 */
.L_x_552:
[----:B------:R-:W-:-:S13]  /*23f20*/  LOP3.LUT P1, RZ, R2, 0xff, RZ, 0xc0, !PT ;  /* 0x000000ff02ff7812 */ /* 0x000fda000782c0ff */
[----:B------:R-:W-:Y:S05]  /*23f30*/  @P1 BRA `(.L_x_556) ;  /* 0xfffffff400001947 */ /* 0x000fea000383ffff */
[----:B------:R-:W-:Y:S05]  /*23f40*/  BSYNC B0 ;  /* 0x0000000000007941 */ /* 0x000fea0003800000 */
.L_x_544:
[----:B------:R-:W-:-:S03]  /*23f50*/  UMOV UR8, 0xffffffff ;  /* 0xffffffff00087882 */ /* 0x000fc60000000000 */
[----:B------:R-:W-:Y:S05]  /*23f60*/  BRA.DIV UR8, `(.L_x_557) ;  /* 0x0000000208d47947 */ /* 0x000fea000b800000 */
[----:B------:R-:W-:-:S13]  /*23f70*/  ELECT P6, URZ, PT ;  /* 0x00000000003f782f */ /* 0x000fda00038c0000 */
.L_x_569:
[----:B------:R-:W-:Y:S04]  /*23f80*/  BSSY B0, `(.L_x_558) ;  /* 0x000001a000007945 */ /* 0x000fe80003800000 */
[----:B------:R-:W-:Y:S05]  /*23f90*/  @!P6 BRA `(.L_x_559) ;  /* 0x000000000060e947 */ /* 0x000fea0003800000 */
[----:B------:R-:W-:-:S04]  /*23fa0*/  ULOP3.LUT UR8, UR40, 0x2, URZ, 0xfc, !UPT ;  /* 0x0000000228087892 */ /* 0x000fc8000f8efc3f */
[----:B------:R-:W-:-:S06]  /*23fb0*/  UISETP.NE.AND UP0, UPT, UR8, 0x3, UPT ;  /* 0x000000030800788c */ /* 0x000fcc000bf05270 */
[----:B------:R-:W-:-:S13]  /*23fc0*/  PLOP3.LUT P0, PT, PT, PT, UP0, 0x80, 0x0 ;  /* 0x000000000000781c */ /* 0x000fda0003f0f008 */
[----:B------:R-:W-:Y:S05]  /*23fd0*/  @!P0 BRA `(.L_x_560) ;  /* 0x0000000000048947 */ /* 0x000fea0003800000 */
[----:B------:R-:W-:Y:S01]  /*23fe0*/  BPT.TRAP 0x1 ;  /* 0x000000040000795c */ /* 0x000fe20000300000 */
.L_x_560:
[----:B------:R-:W0:Y:S01]  /*23ff0*/  S2R R3, SR_CgaCtaId ;  /* 0x0000000000037919 */ /* 0x000e220000008800 */
[----:B------:R-:W-:-:S04]  /*24000*/  MOV R2, 0x400 ;  /* 0x0000040000027802 */ /* 0x000fc80000000f00 */
[----:B0-----:R-:W-:Y:S02]  /*24010*/  LEA R3, R3, R2, 0x18 ;  /* 0x0000000203037211 */ /* 0x001fe400078ec0ff */
[----:B------:R-:W-:Y:S02]  /*24020*/  SHF.L.U32 R2, R8, 0x1f, RZ ;  /* 0x0000001f08027819 */ /* 0x000fe400000006ff */
[----:B------:R-:W-:-:S05]  /*24030*/  IADD3 R3, R3, 0x10, RZ ;  /* 0x0000001003037810 */ /* 0x000fca0007ffe0ff */
[C---:B------:R-:W-:Y:S01]  /*24040*/  IMAD R7, R0.reuse, 0x8, R3 ;  /* 0x0000000800077824 */ /* 0x040fe200078e0203 */
[----:B------:R-:W-:-:S03]  /*24050*/  IADD3 R0, R0, 0x1, RZ ;  /* 0x0000000100007810 */ /* 0x000fc60007ffe0ff */
[----:B------:R-:W0:Y:S01]  /*24060*/  SYNCS.PHASECHK.TRANS64.TRYWAIT P0, [R7+URZ], R2 ;  /* 0x00000002070075a7 */ /* 0x000e22000800017f */
[----:B------:R-:W-:-:S04]  /*24070*/  ISETP.NE.AND P1, PT, R0, 0x2, PT ;  /* 0x000000020000780c */ /* 0x000fc80003f25270 */
[----:B------:R-:W-:Y:S02]  /*24080*/  SEL R5, RZ, 0x1, P1 ;  /* 0x00000001ff057807 */ /* 0x000fe40000800000 */
[----:B------:R-:W-:Y:S02]  /*24090*/  SEL R0, R0, RZ, P1 ;  /* 0x000000ff00007207 */ /* 0x000fe40000800000 */
[----:B------:R-:W-:Y:S01]  /*240a0*/  LOP3.LUT R5, R8, R5, RZ, 0x3c, !PT ;  /* 0x0000000508057212 */ /* 0x000fe200078e3cff */
[----:B0-----:R-:W-:Y:S06]  /*240b0*/  @!P0 BRA `(.L_x_561) ;  /* 0x0000000000a08947 */ /* 0x001fec0003800000 */
.L_x_570:
[----:B------:R-:W-:Y:S01]  /*240c0*/  IMAD R3, R0, 0x8, R3 ;  /* 0x0000000800037824 */ /* 0x000fe200078e0203 */
[----:B------:R-:W-:-:S07]  /*240d0*/  SHF.L.U32 R0, R5, 0x1f, RZ ;  /* 0x0000001f05007819 */ /* 0x000fce00000006ff */
.L_x_562:
[----:B-1----:R1:W2:Y:S02]  /*240e0*/  SYNCS.PHASECHK.TRANS64.TRYWAIT P0, [R3+URZ], R0 ;  /* 0x00000000030075a7 */ /* 0x0022a4000800017f */
[----:B--2---:R-:W-:Y:S05]  /*240f0*/  @!P0 NANOSLEEP.SYNCS 0x989680 ;  /* 0x009896800000895d */ /* 0x004fea0003900000 */
[----:B------:R-:W2:Y:S02]  /*24100*/  @!P0 SYNCS.PHASECHK.TRANS64 P0, [R3+URZ], R0 ;  /* 0x00000000030085a7 */ /* 0x000ea4000800007f */
[----:B--2---:R-:W-:Y:S05]  /*24110*/  @!P0 BRA `(.L_x_562) ;  /* 0xfffffffc00f08947 */ /* 0x004fea000383ffff */
.L_x_559:
[----:B------:R-:W-:Y:S05]  /*24120*/  BSYNC B0 ;  /* 0x0000000000007941 */ /* 0x000fea0003800000 */
.L_x_558:
[----:B------:R-:W-:Y:S05]  /*24130*/  EXIT ;  /* 0x000000000000794d */ /* 0x000fea0003800000 */
.L_x_17:
[----:B-1----:R1:W4:Y:S02]  /*24140*/  SYNCS.PHASECHK.TRANS64.TRYWAIT P1, [R3+URZ], R0 ;  /* 0x00000000030075a7 */ /* 0x002324000802017f */
[----:B----4-:R-:W-:Y:S05]  /*24150*/  @!P1 NANOSLEEP.SYNCS 0x989680 ;  /* 0x009896800000995d */ /* 0x010fea0003900000 */
[----:B------:R-:W4:Y:S02]  /*24160*/  @!P1 SYNCS.PHASECHK.TRANS64 P1, [R3+URZ], R0 ;  /* 0x00000000030095a7 */ /* 0x000f24000802007f */
[----:B----4-:R-:W-:Y:S05]  /*24170*/  @!P1 BRA `(.L_x_17) ;  /* 0xfffffffc00f09947 */ /* 0x010fea000383ffff */
[----:B------:R-:W-:Y:S05]  /*24180*/  BRA `(.L_x_16) ;  /* 0xfffffdd000307947 */ /* 0x000fea000383ffff */
.L_x_22:
[----:B-1----:R-:W-:-:S04]  /*24190*/  MOV R4, UR4 ;  /* 0x0000000400047c02 */ /* 0x002fc80008000f00 */
[----:B------:R1:W2:Y:S03]  /*241a0*/  SYNCS.PHASECHK.TRANS64.TRYWAIT P1, [R4+URZ], R3 ;  /* 0x00000003040075a7 */ /* 0x0002a6000802017f */
[----:B--2---:R-:W-:Y:S05]  /*241b0*/  @!P1 NANOSLEEP.SYNCS 0x989680 ;  /* 0x009896800000995d */ /* 0x004fea0003900000 */
[----:B------:R-:W2:Y:S02]  /*241c0*/  @!P1 SYNCS.PHASECHK.TRANS64 P1, [R4+URZ], R3 ;  /* 0x00000003040095a7 */ /* 0x000ea4000802007f */
[----:B--2---:R-:W-:Y:S05]  /*241d0*/  @!P1 BRA `(.L_x_22) ;  /* 0xfffffffc00ec9947 */ /* 0x004fea000383ffff */
[----:B------:R-:W-:Y:S05]  /*241e0*/  BRA `(.L_x_21) ;  /* 0xfffffe4800687947 */ /* 0x000fea000383ffff */
.L_x_545:
[----:B------:R-:W-:Y:S01]  /*241f0*/  BSSY B1, `(.L_x_563) ;  /* 0x0000006000017945 */ /* 0x000fe20003800000 */
[----:B------:R-:W-:-:S07]  /*24200*/  IMAD.MOV.U32 R15, RZ, RZ, -0x1 ;  /* 0xffffffffff0f7424 */ /* 0x000fce00078e00ff */
[----:B------:R-:W-:Y:S05]  /*24210*/  WARPSYNC.COLLECTIVE R15, `(.L_x_564) ;  /* 0x000000000f0c7348 */ /* 0x000fea0003c00000 */
[----:B------:R-:W-:Y:S02]  /*24220*/  ELECT P6, UR62, PT ;  /* 0x00000000003e782f */ /* 0x000fe400038c0000 */
[----:B------:R-:W-:Y:S01]  /*24230*/  MOV R14, UR62 ;  /* 0x0000003e000e7c02 */ /* 0x000fe20008000f00 */
[----:B------:R-:W-:Y:S10]  /*24240*/  ENDCOLLECTIVE ;  /* 0x000000000000791b */ /* 0x000ff40003800000 */
.L_x_564:
[----:B------:R-:W-:Y:S05]  /*24250*/  BSYNC B1 ;  /* 0x0000000000017941 */ /* 0x000fea0003800000 */
.L_x_563:
[----:B------:R-:W-:Y:S05]  /*24260*/  BRA `(.L_x_565) ;  /* 0xfffffff000407947 */ /* 0x000fea000383ffff */
.L_x_548:
[----:B0-----:R0:W1:Y:S02]  /*24270*/  SYNCS.PHASECHK.TRANS64.TRYWAIT P1, [R12+URZ+0x10], R5 ;  /* 0x000010050c0075a7 */ /* 0x001064000802017f */
[----:B-1----:R-:W-:Y:S05]  /*24280*/  @!P1 NANOSLEEP.SYNCS 0x989680 ;  /* 0x009896800000995d */ /* 0x002fea0003900000 */
[----:B------:R-:W1:Y:S02]  /*24290*/  @!P1 SYNCS.PHASECHK.TRANS64 P1, [R12+URZ+0x10], R5 ;  /* 0x000010050c0095a7 */ /* 0x000e64000802007f */
[----:B-1----:R-:W-:Y:S05]  /*242a0*/  @!P1 BRA `(.L_x_548) ;  /* 0xfffffffc00f09947 */ /* 0x002fea000383ffff */
[----:B------:R-:W-:Y:S05]  /*242b0*/  BRA `(.L_x_566) ;  /* 0xfffffff000747947 */ /* 0x000fea000383ffff */
.L_x_557:
[----:B------:R-:W-:Y:S01]  /*242c0*/  BSSY B0, `(.L_x_567) ;  /* 0x0000006000007945 */ /* 0x000fe20003800000 */
[----:B------:R-:W-:-:S07]  /*242d0*/  MOV R15, 0xffffffff ;  /* 0xffffffff000f7802 */ /* 0x000fce0000000f00 */
[----:B------:R-:W-:Y:S05]  /*242e0*/  WARPSYNC.COLLECTIVE R15, `(.L_x_568) ;  /* 0x000000000f0c7348 */ /* 0x000fea0003c00000 */
[----:B------:R-:W-:Y:S02]  /*242f0*/  ELECT P6, UR62, PT ;  /* 0x00000000003e782f */ /* 0x000fe400038c0000 */
[----:B------:R-:W-:Y:S01]  /*24300*/  MOV R14, UR62 ;  /* 0x0000003e000e7c02 */ /* 0x000fe20008000f00 */
[----:B------:R-:W-:Y:S10]  /*24310*/  ENDCOLLECTIVE ;  /* 0x000000000000791b */ /* 0x000ff40003800000 */
.L_x_568:
[----:B------:R-:W-:Y:S05]  /*24320*/  BSYNC B0 ;  /* 0x0000000000007941 */ /* 0x000fea0003800000 */
.L_x_567:
[----:B------:R-:W-:Y:S05]  /*24330*/  BRA `(.L_x_569) ;  /* 0xfffffffc00107947 */ /* 0x000fea000383ffff */
.L_x_561:
[----:B0-----:R0:W1:Y:S02]  /*24340*/  SYNCS.PHASECHK.TRANS64.TRYWAIT P0, [R7+URZ], R2 ;  /* 0x00000002070075a7 */ /* 0x001064000800017f */
[----:B-1----:R-:W-:Y:S05]  /*24350*/  @!P0 NANOSLEEP.SYNCS 0x989680 ;  /* 0x009896800000895d */ /* 0x002fea0003900000 */
[----:B------:R-:W1:Y:S02]  /*24360*/  @!P0 SYNCS.PHASECHK.TRANS64 P0, [R7+URZ], R2 ;  /* 0x00000002070085a7 */ /* 0x000e64000800007f */
[----:B-1----:R-:W-:Y:S05]  /*24370*/  @!P0 BRA `(.L_x_561) ;  /* 0xfffffffc00f08947 */ /* 0x002fea000383ffff */
[----:B------:R-:W-:Y:S05]  /*24380*/  BRA `(.L_x_570) ;  /* 0xfffffffc004c7947 */ /* 0x000fea000383ffff */
.L_x_571:
[----:B------:R-:W-:-:S00]  /*24390*/  BRA `(.L_x_571) ;  /* 0xfffffffc00fc7947 */ /* 0x000fc0000383ffff */
[----:B------:R-:W-:-:S00]  /*243a0*/  NOP ;  /* 0x0000000000007918 */ /* 0x000fc00000000000 */
        /* <DEDUP_REMOVED lines=13> */
.L_x_572:


//--------------------- .nv.global.init           --------------------------
	.section	.nv.global.init,"aw",@progbits
.nv.global.init:
	.type		$str$22,@object
	.size		$str$22,($str$23 - $str$22)
$str$22:
        /*0000*/ 	.byte	0x6b, 0x5f, 0x74, 0x69, 0x6c, 0x65, 0x5f, 0x63, 0x6f, 0x75, 0x6e, 0x74, 0x20, 0x3e, 0x3d, 0x20
        /*0010*/ 	.byte	0x31, 0x00
	.type		$str$23,@object
	.size		$str$23,(__unnamed_1 - $str$23)
$str$23:
        /*0012*/ 	.byte	0x2f, 0x74, 0x6d, 0x70, 0x2f, 0x63, 0x75, 0x74, 0x6c, 0x61, 0x73, 0x73, 0x5f, 0x73, 0x77, 0x65
        /*0022*/ 	.byte	0x65, 0x70, 0x5f, 0x73, 0x72, 0x63, 0x2f, 0x69, 0x6e, 0x63, 0x6c, 0x75, 0x64, 0x65, 0x2f, 0x63
        /*0032*/ 	.byte	0x75, 0x74, 0x6c, 0x61, 0x73, 0x73, 0x2f, 0x67, 0x65, 0x6d, 0x6d, 0x2f, 0x63, 0x6f, 0x6c, 0x6c
        /*0042*/ 	.byte	0x65, 0x63, 0x74, 0x69, 0x76, 0x65, 0x2f, 0x73, 0x6d, 0x39, 0x30, 0x5f, 0x6d, 0x6d, 0x61, 0x5f
        /*0052*/ 	.byte	0x74, 0x6d, 0x61, 0x5f, 0x67, 0x6d, 0x6d, 0x61, 0x5f, 0x73, 0x73, 0x5f, 0x77, 0x61, 0x72, 0x70
        /*0062*/ 	.byte	0x73, 0x70, 0x65, 0x63, 0x69, 0x61, 0x6c, 0x69, 0x7a, 0x65, 0x64, 0x2e, 0x68, 0x70, 0x70, 0x00
	.type		__unnamed_1,@object
	.size		__unnamed_1,(.L_0 - __unnamed_1)
__unnamed_1:
        /* <DEDUP_REMOVED lines=180> */
        /*0bb2*/ 	.byte	0x75, 0x74, 0x65, 0x3a, 0x3a, 0x69, 0x64, 0x65, 0x6e, 0x74, 0x69, 0x74, 0x79, 0x5d, 0x00
.L_0:


//--------------------- .nv.shared._ZN7cutlass13device_kernelINS_4gemm6kernel13GemmUniversalIN4cute5tupleIJiiiiEEENS1_10collective13CollectiveMmaINS1_34MainloopSm90TmaGmmaWarpSpecializedILi2ENS5_IJNS4_1CILi1EEESB_SB_EEENS1_35KernelTmaWarpSpecializedCooperativeEEENS5_IJNSA_ILi192EEENSA_ILi256EEENSA_ILi128EEEEEENS_6half_tENS5_IJlSB_lEEESJ_SK_NS4_8TiledMMAINS4_8MMA_AtomIJNS4_4SM904GMMA26MMA_64x256x16_F32F16F16_SSILNSO_5MajorE0ELSQ_0ELNSO_7ScaleInE1ELSR_1EEEEEENS4_6LayoutINS5_IJNSA_ILi2EEESB_SB_EEENS5_IJSB_NSA_ILi0EEESX_EEEEENS5_IJNS4_10UnderscoreES10_S10_EEEEENS4_13SM90_TMA_LOADENS4_14ComposedLayoutINS4_7SwizzleILi3ELi4ELi3EEENS4_18smem_ptr_flag_bitsILi16EEENSU_INS5_IJNSA_ILi8EEENSA_ILi64EEEEEENS5_IJS1A_SB_EEEEEEEvNS4_8identityES13_S1E_vS1F_EENS_8epilogue10collective6detail29Sm90TmaWarpSpecializedAdapterINS1I_15DefaultEpilogueISJ_SK_SK_NS1H_6thread17LinearCombinationISJ_Li1EffLNS1M_9ScaleType4KindE0ELNS_15FloatRoundStyleE2ESJ_EENS1_15EpilogueDefaultEEEEEvvEEEEvNT_6ParamsE --------------------------
	.section	.nv.shared._ZN7cutlass13device_kernelINS_4gemm6kernel13GemmUniversalIN4cute5tupleIJiiiiEEENS1_10collective13CollectiveMmaINS1_34MainloopSm90TmaGmmaWarpSpecializedILi2ENS5_IJNS4_1CILi1EEESB_SB_EEENS1_35KernelTmaWarpSpecializedCooperativeEEENS5_IJNSA_ILi192EEENSA_ILi256EEENSA_ILi128EEEEEENS_6half_tENS5_IJlSB_lEEESJ_SK_NS4_8TiledMMAINS4_8MMA_AtomIJNS4_4SM904GMMA26MMA_64x256x16_F32F16F16_SSILNSO_5MajorE0ELSQ_0ELNSO_7ScaleInE1ELSR_1EEEEEENS4_6LayoutINS5_IJNSA_ILi2EEESB_SB_EEENS5_IJSB_NSA_ILi0EEESX_EEEEENS5_IJNS4_10UnderscoreES10_S10_EEEEENS4_13SM90_TMA_LOADENS4_14ComposedLayoutINS4_7SwizzleILi3ELi4ELi3EEENS4_18smem_ptr_flag_bitsILi16EEENSU_INS5_IJNSA_ILi8EEENSA_ILi64EEEEEENS5_IJS1A_SB_EEEEEEEvNS4_8identityES13_S1E_vS1F_EENS_8epilogue10collective6detail29Sm90TmaWarpSpecializedAdapterINS1I_15DefaultEpilogueISJ_SK_SK_NS1H_6thread17LinearCombinationISJ_Li1EffLNS1M_9ScaleType4KindE0ELNS_15FloatRoundStyleE2ESJ_EENS1_15EpilogueDefaultEEEEEvvEEEEvNT_6ParamsE,"aw",@nobits
	.sectionflags	@""
	.align	16
	.zero		1024


//--------------------- .nv.shared.reserved.0     --------------------------
	.section	.nv.shared.reserved.0,"aw",@nobits
	.weak		__nv_reservedSMEM_offset_0_alias
	.size		__nv_reservedSMEM_offset_0_alias, 0, 0
	.other		__nv_reservedSMEM_offset_0_alias,@"STO_CUDA_RESERVED_SHARED STV_DEFAULT"
__nv_reservedSMEM_offset_0_alias:
	.zero		0


//--------------------- .nv.global                --------------------------
	.section	.nv.global,"aw",@nobits
.nv.global:
	.type		_ZN39_INTERNAL_1d289de8_4_k_cu_07c761b2_28084cute1_E,@object
	.size		_ZN39_INTERNAL_1d289de8_4_k_cu_07c761b2_28084cute1_E,(_ZN39_INTERNAL_1d289de8_4_k_cu_07c761b2_28084cuda3std3__45__cpo6cbeginE - _ZN39_INTERNAL_1d289de8_4_k_cu_07c761b2_28084cute1_E)
_ZN39_INTERNAL_1d289de8_4_k_cu_07c761b2_28084cute1_E:
	.zero		1
	.type		_ZN39_INTERNAL_1d289de8_4_k_cu_07c761b2_28084cuda3std3__45__cpo6cbeginE,@object
	.size		_ZN39_INTERNAL_1d289de8_4_k_cu_07c761b2_28084cuda3std3__45__cpo6cbeginE,(_ZN39_INTERNAL_1d289de8_4_k_cu_07c761b2_28084cuda3std3__48in_placeE - _ZN39_INTERNAL_1d289de8_4_k_cu_07c761b2_28084cuda3std3__45__cpo6cbeginE)
_ZN39_INTERNAL_1d289de8_4_k_cu_07c761b2_28084cuda3std3__45__cpo6cbeginE:
	.zero		1
	.type		_ZN39_INTERNAL_1d289de8_4_k_cu_07c761b2_28084cuda3std3__48in_placeE,@object
	.size		_ZN39_INTERNAL_1d289de8_4_k_cu_07c761b2_28084cuda3std3__48in_placeE,(_ZN39_INTERNAL_1d289de8_4_k_cu_07c761b2_28084cuda3std6ranges3__45__cpo9iter_moveE - _ZN39_INTERNAL_1d289de8_4_k_cu_07c761b2_28084cuda3std3__48in_placeE)
_ZN39_INTERNAL_1d289de8_4_k_cu_07c761b2_28084cuda3std3__48in_placeE:
	.zero		1
	.type		_ZN39_INTERNAL_1d289de8_4_k_cu_07c761b2_28084cuda3std6ranges3__45__cpo9iter_moveE,@object
	.size		_ZN39_INTERNAL_1d289de8_4_k_cu_07c761b2_28084cuda3std6ranges3__45__cpo9iter_moveE,(_ZN39_INTERNAL_1d289de8_4_k_cu_07c761b2_28084cuda3std3__45__cpo5beginE - _ZN39_INTERNAL_1d289de8_4_k_cu_07c761b2_28084cuda3std6ranges3__45__cpo9iter_moveE)
_ZN39_INTERNAL_1d289de8_4_k_cu_07c761b2_28084cuda3std6ranges3__45__cpo9iter_moveE:
	.zero		1
	.type		_ZN39_INTERNAL_1d289de8_4_k_cu_07c761b2_28084cuda3std3__45__cpo5beginE,@object
	.size		_ZN39_INTERNAL_1d289de8_4_k_cu_07c761b2_28084cuda3std3__45__cpo5beginE,(_ZN39_INTERNAL_1d289de8_4_k_cu_07c761b2_28084cuda3std3__441_GLOBAL__N__1d289de8_4_k_cu_07c761b2_28086ignoreE - _ZN39_INTERNAL_1d289de8_4_k_cu_07c761b2_28084cuda3std3__45__cpo5beginE)
_ZN39_INTERNAL_1d289de8_4_k_cu_07c761b2_28084cuda3std3__45__cpo5beginE:
	.zero		1
	.type		_ZN39_INTERNAL_1d289de8_4_k_cu_07c761b2_28084cuda3std3__441_GLOBAL__N__1d289de8_4_k_cu_07c761b2_28086ignoreE,@object
	.size		_ZN39_INTERNAL_1d289de8_4_k_cu_07c761b2_28084cuda3std3__441_GLOBAL__N__1d289de8_4_k_cu_07c761b2_28086ignoreE,(_ZN39_INTERNAL_1d289de8_4_k_cu_07c761b2_28084cute7productE - _ZN39_INTERNAL_1d289de8_4_k_cu_07c761b2_28084cuda3std3__441_GLOBAL__N__1d289de8_4_k_cu_07c761b2_28086ignoreE)
_ZN39_INTERNAL_1d289de8_4_k_cu_07c761b2_28084cuda3std3__441_GLOBAL__N__1d289de8_4_k_cu_07c761b2_28086ignoreE:
	.zero		1
	.type		_ZN39_INTERNAL_1d289de8_4_k_cu_07c761b2_28084cute7productE,@object
	.size		_ZN39_INTERNAL_1d289de8_4_k_cu_07c761b2_28084cute7productE,(_ZN39_INTERNAL_1d289de8_4_k_cu_07c761b2_28084cuda3std3__45__cpo3endE - _ZN39_INTERNAL_1d289de8_4_k_cu_07c761b2_28084cute7productE)
_ZN39_INTERNAL_1d289de8_4_k_cu_07c761b2_28084cute7productE:
	.zero		1
	.type		_ZN39_INTERNAL_1d289de8_4_k_cu_07c761b2_28084cuda3std3__45__cpo3endE,@object
	.size		_ZN39_INTERNAL_1d289de8_4_k_cu_07c761b2_28084cuda3std3__45__cpo3endE,(_ZN39_INTERNAL_1d289de8_4_k_cu_07c761b2_28084cuda3std3__419piecewise_constructE - _ZN39_INTERNAL_1d289de8_4_k_cu_07c761b2_28084cuda3std3__45__cpo3endE)
_ZN39_INTERNAL_1d289de8_4_k_cu_07c761b2_28084cuda3std3__45__cpo3endE:
	.zero		1
	.type		_ZN39_INTERNAL_1d289de8_4_k_cu_07c761b2_28084cuda3std3__419piecewise_constructE,@object
	.size		_ZN39_INTERNAL_1d289de8_4_k_cu_07c761b2_28084cuda3std3__419piecewise_constructE,(_ZN39_INTERNAL_1d289de8_4_k_cu_07c761b2_28084cuda3std3__45__cpo4cendE - _ZN39_INTERNAL_1d289de8_4_k_cu_07c761b2_28084cuda3std3__419piecewise_constructE)
_ZN39_INTERNAL_1d289de8_4_k_cu_07c761b2_28084cuda3std3__419piecewise_constructE:
	.zero		1
	.type		_ZN39_INTERNAL_1d289de8_4_k_cu_07c761b2_28084cuda3std3__45__cpo4cendE,@object
	.size		_ZN39_INTERNAL_1d289de8_4_k_cu_07c761b2_28084cuda3std3__45__cpo4cendE,(_ZN39_INTERNAL_1d289de8_4_k_cu_07c761b2_28084cuda3std6ranges3__45__cpo4swapE - _ZN39_INTERNAL_1d289de8_4_k_cu_07c761b2_28084cuda3std3__45__cpo4cendE)
_ZN39_INTERNAL_1d289de8_4_k_cu_07c761b2_28084cuda3std3__45__cpo4cendE:
	.zero		1
	.type		_ZN39_INTERNAL_1d289de8_4_k_cu_07c761b2_28084cuda3std6ranges3__45__cpo4swapE,@object
	.size		_ZN39_INTERNAL_1d289de8_4_k_cu_07c761b2_28084cuda3std6ranges3__45__cpo4swapE,(.L_8 - _ZN39_INTERNAL_1d289de8_4_k_cu_07c761b2_28084cuda3std6ranges3__45__cpo4swapE)
_ZN39_INTERNAL_1d289de8_4_k_cu_07c761b2_28084cuda3std6ranges3__45__cpo4swapE:
	.zero		1
.L_8:


//--------------------- .nv.constant0._ZN7cutlass13device_kernelINS_4gemm6kernel13GemmUniversalIN4cute5tupleIJiiiiEEENS1_10collective13CollectiveMmaINS1_34MainloopSm90TmaGmmaWarpSpecializedILi2ENS5_IJNS4_1CILi1EEESB_SB_EEENS1_35KernelTmaWarpSpecializedCooperativeEEENS5_IJNSA_ILi192EEENSA_ILi256EEENSA_ILi128EEEEEENS_6half_tENS5_IJlSB_lEEESJ_SK_NS4_8TiledMMAINS4_8MMA_AtomIJNS4_4SM904GMMA26MMA_64x256x16_F32F16F16_SSILNSO_5MajorE0ELSQ_0ELNSO_7ScaleInE1ELSR_1EEEEEENS4_6LayoutINS5_IJNSA_ILi2EEESB_SB_EEENS5_IJSB_NSA_ILi0EEESX_EEEEENS5_IJNS4_10UnderscoreES10_S10_EEEEENS4_13SM90_TMA_LOADENS4_14ComposedLayoutINS4_7SwizzleILi3ELi4ELi3EEENS4_18smem_ptr_flag_bitsILi16EEENSU_INS5_IJNSA_ILi8EEENSA_ILi64EEEEEENS5_IJS1A_SB_EEEEEEEvNS4_8identityES13_S1E_vS1F_EENS_8epilogue10collective6detail29Sm90TmaWarpSpecializedAdapterINS1I_15DefaultEpilogueISJ_SK_SK_NS1H_6thread17LinearCombinationISJ_Li1EffLNS1M_9ScaleType4KindE0ELNS_15FloatRoundStyleE2ESJ_EENS1_15EpilogueDefaultEEEEEvvEEEEvNT_6ParamsE --------------------------
	.section	.nv.constant0._ZN7cutlass13device_kernelINS_4gemm6kernel13GemmUniversalIN4cute5tupleIJiiiiEEENS1_10collective13CollectiveMmaINS1_34MainloopSm90TmaGmmaWarpSpecializedILi2ENS5_IJNS4_1CILi1EEESB_SB_EEENS1_35KernelTmaWarpSpecializedCooperativeEEENS5_IJNSA_ILi192EEENSA_ILi256EEENSA_ILi128EEEEEENS_6half_tENS5_IJlSB_lEEESJ_SK_NS4_8TiledMMAINS4_8MMA_AtomIJNS4_4SM904GMMA26MMA_64x256x16_F32F16F16_SSILNSO_5MajorE0ELSQ_0ELNSO_7ScaleInE1ELSR_1EEEEEENS4_6LayoutINS5_IJNSA_ILi2EEESB_SB_EEENS5_IJSB_NSA_ILi0EEESX_EEEEENS5_IJNS4_10UnderscoreES10_S10_EEEEENS4_13SM90_TMA_LOADENS4_14ComposedLayoutINS4_7SwizzleILi3ELi4ELi3EEENS4_18smem_ptr_flag_bitsILi16EEENSU_INS5_IJNSA_ILi8EEENSA_ILi64EEEEEENS5_IJS1A_SB_EEEEEEEvNS4_8identityES13_S1E_vS1F_EENS_8epilogue10collective6detail29Sm90TmaWarpSpecializedAdapterINS1I_15DefaultEpilogueISJ_SK_SK_NS1H_6thread17LinearCombinationISJ_Li1EffLNS1M_9ScaleType4KindE0ELNS_15FloatRoundStyleE2ESJ_EENS1_15EpilogueDefaultEEEEEvvEEEEvNT_6ParamsE,"a",@progbits
	.sectionflags	@""
	.align	4
.nv.constant0._ZN7cutlass13device_kernelINS_4gemm6kernel13GemmUniversalIN4cute5tupleIJiiiiEEENS1_10collective13CollectiveMmaINS1_34MainloopSm90TmaGmmaWarpSpecializedILi2ENS5_IJNS4_1CILi1EEESB_SB_EEENS1_35KernelTmaWarpSpecializedCooperativeEEENS5_IJNSA_ILi192EEENSA_ILi256EEENSA_ILi128EEEEEENS_6half_tENS5_IJlSB_lEEESJ_SK_NS4_8TiledMMAINS4_8MMA_AtomIJNS4_4SM904GMMA26MMA_64x256x16_F32F16F16_SSILNSO_5MajorE0ELSQ_0ELNSO_7ScaleInE1ELSR_1EEEEEENS4_6LayoutINS5_IJNSA_ILi2EEESB_SB_EEENS5_IJSB_NSA_ILi0EEESX_EEEEENS5_IJNS4_10UnderscoreES10_S10_EEEEENS4_13SM90_TMA_LOADENS4_14ComposedLayoutINS4_7SwizzleILi3ELi4ELi3EEENS4_18smem_ptr_flag_bitsILi16EEENSU_INS5_IJNSA_ILi8EEENSA_ILi64EEEEEENS5_IJS1A_SB_EEEEEEEvNS4_8identityES13_S1E_vS1F_EENS_8epilogue10collective6detail29Sm90TmaWarpSpecializedAdapterINS1I_15DefaultEpilogueISJ_SK_SK_NS1H_6thread17LinearCombinationISJ_Li1EffLNS1M_9ScaleType4KindE0ELNS_15FloatRoundStyleE2ESJ_EENS1_15EpilogueDefaultEEEEEvvEEEEvNT_6ParamsE:
	.zero		1664


//--------------------- SYMBOLS --------------------------

	.type		.nv.reservedSmem.offset0,@object
	.size		.nv.reservedSmem.offset0,0x4
	.type		__assertfail,@function
